//
// Generated by NVIDIA NVVM Compiler
//
// Compiler Build ID: CL-36424714
// Cuda compilation tools, release 13.0, V13.0.88
// Based on NVVM 20.0.0
//

.version 9.0
.target sm_100
.address_size 64

	// .globl	_Z9matrixAddPiS_S_ii

.visible .entry _Z9matrixAddPiS_S_ii(
	.param .u64 .ptr .align 1 _Z9matrixAddPiS_S_ii_param_0,
	.param .u64 .ptr .align 1 _Z9matrixAddPiS_S_ii_param_1,
	.param .u64 .ptr .align 1 _Z9matrixAddPiS_S_ii_param_2,
	.param .u32 _Z9matrixAddPiS_S_ii_param_3,
	.param .u32 _Z9matrixAddPiS_S_ii_param_4
)
{
	.reg .pred 	%p<4>;
	.reg .b32 	%r<15>;
	.reg .b64 	%rd<11>;

	ld.param.u64 	%rd1, [_Z9matrixAddPiS_S_ii_param_0];
	ld.param.u64 	%rd2, [_Z9matrixAddPiS_S_ii_param_1];
	ld.param.u64 	%rd3, [_Z9matrixAddPiS_S_ii_param_2];
	ld.param.u32 	%r4, [_Z9matrixAddPiS_S_ii_param_3];
	ld.param.u32 	%r3, [_Z9matrixAddPiS_S_ii_param_4];
	mov.u32 	%r5, %tid.y;
	mov.u32 	%r6, %ctaid.y;
	mov.u32 	%r7, %ntid.y;
	mad.lo.s32 	%r1, %r6, %r7, %r5;
	mov.u32 	%r8, %tid.x;
	mov.u32 	%r9, %ctaid.x;
	mov.u32 	%r10, %ntid.x;
	mad.lo.s32 	%r2, %r9, %r10, %r8;
	setp.ge.s32 	%p1, %r1, %r4;
	setp.ge.s32 	%p2, %r2, %r3;
	or.pred  	%p3, %p1, %p2;
	@%p3 bra 	$L__BB0_2;
	cvta.to.global.u64 	%rd4, %rd1;
	cvta.to.global.u64 	%rd5, %rd2;
	cvta.to.global.u64 	%rd6, %rd3;
	mad.lo.s32 	%r11, %r3, %r1, %r2;
	mul.wide.s32 	%rd7, %r11, 4;
	add.s64 	%rd8, %rd4, %rd7;
	ld.global.u32 	%r12, [%rd8];
	add.s64 	%rd9, %rd5, %rd7;
	ld.global.u32 	%r13, [%rd9];
	add.s32 	%r14, %r13, %r12;
	add.s64 	%rd10, %rd6, %rd7;
	st.global.u32 	[%rd10], %r14;
$L__BB0_2:
	ret;

}
	// .globl	_Z14matrixMultiplyPiS_S_iii
.visible .entry _Z14matrixMultiplyPiS_S_iii(
	.param .u64 .ptr .align 1 _Z14matrixMultiplyPiS_S_iii_param_0,
	.param .u64 .ptr .align 1 _Z14matrixMultiplyPiS_S_iii_param_1,
	.param .u64 .ptr .align 1 _Z14matrixMultiplyPiS_S_iii_param_2,
	.param .u32 _Z14matrixMultiplyPiS_S_iii_param_3,
	.param .u32 _Z14matrixMultiplyPiS_S_iii_param_4,
	.param .u32 _Z14matrixMultiplyPiS_S_iii_param_5
)
{
	.reg .pred 	%p<13>;
	.reg .b32 	%r<107>;
	.reg .b64 	%rd<53>;

	ld.param.u64 	%rd7, [_Z14matrixMultiplyPiS_S_iii_param_0];
	ld.param.u64 	%rd8, [_Z14matrixMultiplyPiS_S_iii_param_1];
	ld.param.u64 	%rd6, [_Z14matrixMultiplyPiS_S_iii_param_2];
	ld.param.u32 	%r32, [_Z14matrixMultiplyPiS_S_iii_param_3];
	ld.param.u32 	%r30, [_Z14matrixMultiplyPiS_S_iii_param_4];
	ld.param.u32 	%r31, [_Z14matrixMultiplyPiS_S_iii_param_5];
	cvta.to.global.u64 	%rd1, %rd8;
	cvta.to.global.u64 	%rd2, %rd7;
	mov.u32 	%r33, %tid.y;
	mov.u32 	%r34, %ctaid.y;
	mov.u32 	%r35, %ntid.y;
	mad.lo.s32 	%r1, %r34, %r35, %r33;
	mov.u32 	%r36, %tid.x;
	mov.u32 	%r37, %ctaid.x;
	mov.u32 	%r38, %ntid.x;
	mad.lo.s32 	%r2, %r37, %r38, %r36;
	setp.ge.s32 	%p1, %r1, %r32;
	setp.ge.s32 	%p2, %r2, %r31;
	or.pred  	%p3, %p1, %p2;
	@%p3 bra 	$L__BB1_14;
	setp.lt.s32 	%p4, %r30, 1;
	mov.b32 	%r106, 0;
	@%p4 bra 	$L__BB1_13;
	mul.lo.s32 	%r3, %r30, %r1;
	and.b32  	%r4, %r30, 7;
	setp.lt.u32 	%p5, %r30, 8;
	mov.b32 	%r101, 0;
	mov.u32 	%r106, %r101;
	@%p5 bra 	$L__BB1_5;
	and.b32  	%r101, %r30, 2147483640;
	neg.s32 	%r95, %r101;
	shl.b32 	%r7, %r31, 3;
	mul.wide.u32 	%rd9, %r3, 4;
	add.s64 	%rd10, %rd9, %rd2;
	add.s64 	%rd52, %rd10, 16;
	mov.b32 	%r106, 0;
	mul.wide.s32 	%rd13, %r31, 4;
	mov.u32 	%r94, %r2;
$L__BB1_4:
	.pragma "nounroll";
	ld.global.u32 	%r43, [%rd52+-16];
	mul.wide.s32 	%rd11, %r94, 4;
	add.s64 	%rd12, %rd1, %rd11;
	ld.global.u32 	%r44, [%rd12];
	mad.lo.s32 	%r45, %r44, %r43, %r106;
	ld.global.u32 	%r46, [%rd52+-12];
	add.s64 	%rd14, %rd12, %rd13;
	ld.global.u32 	%r47, [%rd14];
	mad.lo.s32 	%r48, %r47, %r46, %r45;
	ld.global.u32 	%r49, [%rd52+-8];
	add.s64 	%rd15, %rd14, %rd13;
	ld.global.u32 	%r50, [%rd15];
	mad.lo.s32 	%r51, %r50, %r49, %r48;
	ld.global.u32 	%r52, [%rd52+-4];
	add.s64 	%rd16, %rd15, %rd13;
	ld.global.u32 	%r53, [%rd16];
	mad.lo.s32 	%r54, %r53, %r52, %r51;
	ld.global.u32 	%r55, [%rd52];
	add.s64 	%rd17, %rd16, %rd13;
	ld.global.u32 	%r56, [%rd17];
	mad.lo.s32 	%r57, %r56, %r55, %r54;
	ld.global.u32 	%r58, [%rd52+4];
	add.s64 	%rd18, %rd17, %rd13;
	ld.global.u32 	%r59, [%rd18];
	mad.lo.s32 	%r60, %r59, %r58, %r57;
	ld.global.u32 	%r61, [%rd52+8];
	add.s64 	%rd19, %rd18, %rd13;
	ld.global.u32 	%r62, [%rd19];
	mad.lo.s32 	%r63, %r62, %r61, %r60;
	ld.global.u32 	%r64, [%rd52+12];
	add.s64 	%rd20, %rd19, %rd13;
	ld.global.u32 	%r65, [%rd20];
	mad.lo.s32 	%r106, %r65, %r64, %r63;
	add.s32 	%r95, %r95, 8;
	add.s32 	%r94, %r94, %r7;
	add.s64 	%rd52, %rd52, 32;
	setp.ne.s32 	%p6, %r95, 0;
	@%p6 bra 	$L__BB1_4;
$L__BB1_5:
	setp.eq.s32 	%p7, %r4, 0;
	@%p7 bra 	$L__BB1_13;
	and.b32  	%r17, %r30, 3;
	setp.lt.u32 	%p8, %r4, 4;
	@%p8 bra 	$L__BB1_8;
	add.s32 	%r67, %r101, %r3;
	mul.wide.u32 	%rd21, %r67, 4;
	add.s64 	%rd22, %rd2, %rd21;
	ld.global.u32 	%r68, [%rd22];
	mad.lo.s32 	%r69, %r101, %r31, %r2;
	mul.wide.s32 	%rd23, %r69, 4;
	add.s64 	%rd24, %rd1, %rd23;
	ld.global.u32 	%r70, [%rd24];
	mad.lo.s32 	%r71, %r70, %r68, %r106;
	cvt.u64.u32 	%rd25, %r3;
	cvt.u64.u32 	%rd26, %r101;
	add.s64 	%rd27, %rd26, %rd25;
	shl.b64 	%rd28, %rd27, 2;
	add.s64 	%rd29, %rd2, %rd28;
	ld.global.u32 	%r72, [%rd29+4];
	mul.wide.s32 	%rd30, %r31, 4;
	add.s64 	%rd31, %rd24, %rd30;
	ld.global.u32 	%r73, [%rd31];
	mad.lo.s32 	%r74, %r73, %r72, %r71;
	ld.global.u32 	%r75, [%rd29+8];
	add.s64 	%rd32, %rd31, %rd30;
	ld.global.u32 	%r76, [%rd32];
	mad.lo.s32 	%r77, %r76, %r75, %r74;
	ld.global.u32 	%r78, [%rd29+12];
	add.s64 	%rd33, %rd32, %rd30;
	ld.global.u32 	%r79, [%rd33];
	mad.lo.s32 	%r106, %r79, %r78, %r77;
	add.s32 	%r101, %r101, 4;
$L__BB1_8:
	setp.eq.s32 	%p9, %r17, 0;
	@%p9 bra 	$L__BB1_13;
	setp.eq.s32 	%p10, %r17, 1;
	@%p10 bra 	$L__BB1_11;
	add.s32 	%r81, %r101, %r3;
	mul.wide.u32 	%rd34, %r81, 4;
	add.s64 	%rd35, %rd2, %rd34;
	ld.global.u32 	%r82, [%rd35];
	mad.lo.s32 	%r83, %r101, %r31, %r2;
	mul.wide.s32 	%rd36, %r83, 4;
	add.s64 	%rd37, %rd1, %rd36;
	ld.global.u32 	%r84, [%rd37];
	mad.lo.s32 	%r85, %r84, %r82, %r106;
	cvt.u64.u32 	%rd38, %r3;
	cvt.u64.u32 	%rd39, %r101;
	add.s64 	%rd40, %rd39, %rd38;
	shl.b64 	%rd41, %rd40, 2;
	add.s64 	%rd42, %rd2, %rd41;
	ld.global.u32 	%r86, [%rd42+4];
	mul.wide.s32 	%rd43, %r31, 4;
	add.s64 	%rd44, %rd37, %rd43;
	ld.global.u32 	%r87, [%rd44];
	mad.lo.s32 	%r106, %r87, %r86, %r85;
	add.s32 	%r101, %r101, 2;
$L__BB1_11:
	and.b32  	%r88, %r30, 1;
	setp.eq.b32 	%p11, %r88, 1;
	not.pred 	%p12, %p11;
	@%p12 bra 	$L__BB1_13;
	add.s32 	%r89, %r101, %r3;
	mul.wide.u32 	%rd45, %r89, 4;
	add.s64 	%rd46, %rd2, %rd45;
	ld.global.u32 	%r90, [%rd46];
	mad.lo.s32 	%r91, %r101, %r31, %r2;
	mul.wide.s32 	%rd47, %r91, 4;
	add.s64 	%rd48, %rd1, %rd47;
	ld.global.u32 	%r92, [%rd48];
	mad.lo.s32 	%r106, %r92, %r90, %r106;
$L__BB1_13:
	mad.lo.s32 	%r93, %r31, %r1, %r2;
	cvta.to.global.u64 	%rd49, %rd6;
	mul.wide.s32 	%rd50, %r93, 4;
	add.s64 	%rd51, %rd49, %rd50;
	st.global.u32 	[%rd51], %r106;
$L__BB1_14:
	ret;

}
	// .globl	_Z15matrixTransposePiS_ii
.visible .entry _Z15matrixTransposePiS_ii(
	.param .u64 .ptr .align 1 _Z15matrixTransposePiS_ii_param_0,
	.param .u64 .ptr .align 1 _Z15matrixTransposePiS_ii_param_1,
	.param .u32 _Z15matrixTransposePiS_ii_param_2,
	.param .u32 _Z15matrixTransposePiS_ii_param_3
)
{
	.reg .pred 	%p<4>;
	.reg .b32 	%r<14>;
	.reg .b64 	%rd<9>;

	ld.param.u64 	%rd1, [_Z15matrixTransposePiS_ii_param_0];
	ld.param.u64 	%rd2, [_Z15matrixTransposePiS_ii_param_1];
	ld.param.u32 	%r3, [_Z15matrixTransposePiS_ii_param_2];
	ld.param.u32 	%r4, [_Z15matrixTransposePiS_ii_param_3];
	mov.u32 	%r5, %tid.y;
	mov.u32 	%r6, %ctaid.y;
	mov.u32 	%r7, %ntid.y;
	mad.lo.s32 	%r1, %r6, %r7, %r5;
	mov.u32 	%r8, %tid.x;
	mov.u32 	%r9, %ctaid.x;
	mov.u32 	%r10, %ntid.x;
	mad.lo.s32 	%r2, %r9, %r10, %r8;
	setp.ge.s32 	%p1, %r1, %r3;
	setp.ge.s32 	%p2, %r2, %r4;
	or.pred  	%p3, %p1, %p2;
	@%p3 bra 	$L__BB2_2;
	cvta.to.global.u64 	%rd3, %rd1;
	cvta.to.global.u64 	%rd4, %rd2;
	mad.lo.s32 	%r11, %r4, %r1, %r2;
	mul.wide.s32 	%rd5, %r11, 4;
	add.s64 	%rd6, %rd3, %rd5;
	ld.global.u32 	%r12, [%rd6];
	mad.lo.s32 	%r13, %r3, %r2, %r1;
	mul.wide.s32 	%rd7, %r13, 4;
	add.s64 	%rd8, %rd4, %rd7;
	st.global.u32 	[%rd8], %r12;
$L__BB2_2:
	ret;

}
	// .globl	_Z11repeatCharsPcPiS_S0_i
.visible .entry _Z11repeatCharsPcPiS_S0_i(
	.param .u64 .ptr .align 1 _Z11repeatCharsPcPiS_S0_i_param_0,
	.param .u64 .ptr .align 1 _Z11repeatCharsPcPiS_S0_i_param_1,
	.param .u64 .ptr .align 1 _Z11repeatCharsPcPiS_S0_i_param_2,
	.param .u64 .ptr .align 1 _Z11repeatCharsPcPiS_S0_i_param_3,
	.param .u32 _Z11repeatCharsPcPiS_S0_i_param_4
)
{
	.reg .pred 	%p<7>;
	.reg .b16 	%rs<7>;
	.reg .b32 	%r<28>;
	.reg .b64 	%rd<19>;

	ld.param.u64 	%rd4, [_Z11repeatCharsPcPiS_S0_i_param_0];
	ld.param.u64 	%rd5, [_Z11repeatCharsPcPiS_S0_i_param_1];
	ld.param.u64 	%rd7, [_Z11repeatCharsPcPiS_S0_i_param_2];
	ld.param.u64 	%rd6, [_Z11repeatCharsPcPiS_S0_i_param_3];
	ld.param.u32 	%r18, [_Z11repeatCharsPcPiS_S0_i_param_4];
	cvta.to.global.u64 	%rd1, %rd7;
	mov.u32 	%r19, %ctaid.x;
	mov.u32 	%r20, %ntid.x;
	mov.u32 	%r21, %tid.x;
	mad.lo.s32 	%r1, %r19, %r20, %r21;
	setp.ge.s32 	%p1, %r1, %r18;
	@%p1 bra 	$L__BB3_8;
	cvta.to.global.u64 	%rd8, %rd5;
	cvta.to.global.u64 	%rd9, %rd6;
	mul.wide.s32 	%rd10, %r1, 4;
	add.s64 	%rd11, %rd8, %rd10;
	ld.global.u32 	%r2, [%rd11];
	add.s64 	%rd12, %rd9, %rd10;
	ld.global.u32 	%r3, [%rd12];
	setp.lt.s32 	%p2, %r2, 1;
	@%p2 bra 	$L__BB3_8;
	cvt.s64.s32 	%rd13, %r1;
	cvta.to.global.u64 	%rd14, %rd4;
	add.s64 	%rd2, %rd14, %rd13;
	and.b32  	%r4, %r2, 3;
	setp.lt.u32 	%p3, %r2, 4;
	mov.b32 	%r25, 0;
	@%p3 bra 	$L__BB3_5;
	and.b32  	%r25, %r2, 2147483644;
	ld.global.u8 	%rs6, [%rd2];
	neg.s32 	%r24, %r25;
	add.s64 	%rd3, %rd1, 1;
	mov.u32 	%r23, %r3;
$L__BB3_4:
	cvt.s64.s32 	%rd15, %r23;
	add.s64 	%rd16, %rd3, %rd15;
	st.global.u8 	[%rd16+-1], %rs6;
	ld.global.u8 	%rs5, [%rd2];
	st.global.u8 	[%rd16], %rs5;
	st.global.u8 	[%rd16+1], %rs5;
	ld.global.u8 	%rs6, [%rd2];
	st.global.u8 	[%rd16+2], %rs6;
	add.s32 	%r24, %r24, 4;
	add.s32 	%r23, %r23, 4;
	setp.ne.s32 	%p4, %r24, 0;
	@%p4 bra 	$L__BB3_4;
$L__BB3_5:
	setp.eq.s32 	%p5, %r4, 0;
	@%p5 bra 	$L__BB3_8;
	ld.global.u8 	%rs4, [%rd2];
	add.s32 	%r27, %r25, %r3;
	neg.s32 	%r26, %r4;
$L__BB3_7:
	.pragma "nounroll";
	cvt.s64.s32 	%rd17, %r27;
	add.s64 	%rd18, %rd1, %rd17;
	st.global.u8 	[%rd18], %rs4;
	add.s32 	%r27, %r27, 1;
	add.s32 	%r26, %r26, 1;
	setp.ne.s32 	%p6, %r26, 0;
	@%p6 bra 	$L__BB3_7;
$L__BB3_8:
	ret;

}
	// .globl	_Z13rowSquareCubePiS_S_i
.visible .entry _Z13rowSquareCubePiS_S_i(
	.param .u64 .ptr .align 1 _Z13rowSquareCubePiS_S_i_param_0,
	.param .u64 .ptr .align 1 _Z13rowSquareCubePiS_S_i_param_1,
	.param .u64 .ptr .align 1 _Z13rowSquareCubePiS_S_i_param_2,
	.param .u32 _Z13rowSquareCubePiS_S_i_param_3
)
{
	.reg .pred 	%p<2>;
	.reg .b32 	%r<11>;
	.reg .b64 	%rd<11>;

	ld.param.u64 	%rd1, [_Z13rowSquareCubePiS_S_i_param_0];
	ld.param.u64 	%rd2, [_Z13rowSquareCubePiS_S_i_param_1];
	ld.param.u64 	%rd3, [_Z13rowSquareCubePiS_S_i_param_2];
	ld.param.u32 	%r2, [_Z13rowSquareCubePiS_S_i_param_3];
	mov.u32 	%r3, %tid.x;
	mov.u32 	%r4, %ctaid.x;
	mov.u32 	%r5, %ntid.x;
	mad.lo.s32 	%r1, %r4, %r5, %r3;
	setp.ge.s32 	%p1, %r1, %r2;
	@%p1 bra 	$L__BB4_2;
	cvta.to.global.u64 	%rd4, %rd1;
	cvta.to.global.u64 	%rd5, %rd2;
	cvta.to.global.u64 	%rd6, %rd3;
	mul.wide.s32 	%rd7, %r1, 4;
	add.s64 	%rd8, %rd4, %rd7;
	ld.global.u32 	%r6, [%rd8];
	mul.lo.s32 	%r7, %r6, %r6;
	add.s64 	%rd9, %rd5, %rd7;
	st.global.u32 	[%rd9], %r7;
	ld.global.u32 	%r8, [%rd8];
	mul.lo.s32 	%r9, %r8, %r8;
	mul.lo.s32 	%r10, %r9, %r8;
	add.s64 	%rd10, %rd6, %rd7;
	st.global.u32 	[%rd10], %r10;
$L__BB4_2:
	ret;

}
	// .globl	_Z13rowSumProductPiS_S_ii
.visible .entry _Z13rowSumProductPiS_S_ii(
	.param .u64 .ptr .align 1 _Z13rowSumProductPiS_S_ii_param_0,
	.param .u64 .ptr .align 1 _Z13rowSumProductPiS_S_ii_param_1,
	.param .u64 .ptr .align 1 _Z13rowSumProductPiS_S_ii_param_2,
	.param .u32 _Z13rowSumProductPiS_S_ii_param_3,
	.param .u32 _Z13rowSumProductPiS_S_ii_param_4
)
{
	.reg .pred 	%p<11>;
	.reg .b32 	%r<160>;
	.reg .b64 	%rd<35>;

	ld.param.u64 	%rd10, [_Z13rowSumProductPiS_S_ii_param_0];
	ld.param.u64 	%rd8, [_Z13rowSumProductPiS_S_ii_param_1];
	ld.param.u64 	%rd9, [_Z13rowSumProductPiS_S_ii_param_2];
	ld.param.u32 	%r45, [_Z13rowSumProductPiS_S_ii_param_3];
	ld.param.u32 	%r44, [_Z13rowSumProductPiS_S_ii_param_4];
	cvta.to.global.u64 	%rd1, %rd10;
	mov.u32 	%r1, %ctaid.x;
	setp.ge.s32 	%p1, %r1, %r45;
	@%p1 bra 	$L__BB5_15;
	setp.lt.s32 	%p2, %r44, 1;
	mov.b32 	%r159, 1;
	mov.b32 	%r158, 0;
	@%p2 bra 	$L__BB5_14;
	mul.lo.s32 	%r2, %r44, %r1;
	and.b32  	%r3, %r44, 15;
	setp.lt.u32 	%p3, %r44, 16;
	mov.b32 	%r159, 1;
	mov.b32 	%r147, 0;
	mov.u32 	%r158, %r147;
	@%p3 bra 	$L__BB5_5;
	and.b32  	%r147, %r44, 2147483632;
	neg.s32 	%r137, %r147;
	mul.wide.u32 	%rd11, %r2, 4;
	add.s64 	%rd12, %rd11, %rd1;
	add.s64 	%rd33, %rd12, 32;
	mov.b32 	%r158, 0;
	mov.b32 	%r159, 1;
$L__BB5_4:
	.pragma "nounroll";
	ld.global.u32 	%r53, [%rd33+-32];
	add.s32 	%r54, %r53, %r158;
	mul.lo.s32 	%r55, %r53, %r159;
	ld.global.u32 	%r56, [%rd33+-28];
	add.s32 	%r57, %r56, %r54;
	mul.lo.s32 	%r58, %r56, %r55;
	ld.global.u32 	%r59, [%rd33+-24];
	add.s32 	%r60, %r59, %r57;
	mul.lo.s32 	%r61, %r59, %r58;
	ld.global.u32 	%r62, [%rd33+-20];
	add.s32 	%r63, %r62, %r60;
	mul.lo.s32 	%r64, %r62, %r61;
	ld.global.u32 	%r65, [%rd33+-16];
	add.s32 	%r66, %r65, %r63;
	mul.lo.s32 	%r67, %r65, %r64;
	ld.global.u32 	%r68, [%rd33+-12];
	add.s32 	%r69, %r68, %r66;
	mul.lo.s32 	%r70, %r68, %r67;
	ld.global.u32 	%r71, [%rd33+-8];
	add.s32 	%r72, %r71, %r69;
	mul.lo.s32 	%r73, %r71, %r70;
	ld.global.u32 	%r74, [%rd33+-4];
	add.s32 	%r75, %r74, %r72;
	mul.lo.s32 	%r76, %r74, %r73;
	ld.global.u32 	%r77, [%rd33];
	add.s32 	%r78, %r77, %r75;
	mul.lo.s32 	%r79, %r77, %r76;
	ld.global.u32 	%r80, [%rd33+4];
	add.s32 	%r81, %r80, %r78;
	mul.lo.s32 	%r82, %r80, %r79;
	ld.global.u32 	%r83, [%rd33+8];
	add.s32 	%r84, %r83, %r81;
	mul.lo.s32 	%r85, %r83, %r82;
	ld.global.u32 	%r86, [%rd33+12];
	add.s32 	%r87, %r86, %r84;
	mul.lo.s32 	%r88, %r86, %r85;
	ld.global.u32 	%r89, [%rd33+16];
	add.s32 	%r90, %r89, %r87;
	mul.lo.s32 	%r91, %r89, %r88;
	ld.global.u32 	%r92, [%rd33+20];
	add.s32 	%r93, %r92, %r90;
	mul.lo.s32 	%r94, %r92, %r91;
	ld.global.u32 	%r95, [%rd33+24];
	add.s32 	%r96, %r95, %r93;
	mul.lo.s32 	%r97, %r95, %r94;
	ld.global.u32 	%r98, [%rd33+28];
	add.s32 	%r158, %r98, %r96;
	mul.lo.s32 	%r159, %r98, %r97;
	add.s32 	%r137, %r137, 16;
	add.s64 	%rd33, %rd33, 64;
	setp.ne.s32 	%p4, %r137, 0;
	@%p4 bra 	$L__BB5_4;
$L__BB5_5:
	setp.eq.s32 	%p5, %r3, 0;
	@%p5 bra 	$L__BB5_14;
	and.b32  	%r17, %r44, 7;
	setp.lt.u32 	%p6, %r3, 8;
	@%p6 bra 	$L__BB5_8;
	add.s32 	%r100, %r147, %r2;
	mul.wide.u32 	%rd13, %r100, 4;
	add.s64 	%rd14, %rd1, %rd13;
	ld.global.u32 	%r101, [%rd14];
	add.s32 	%r102, %r101, %r158;
	mul.lo.s32 	%r103, %r101, %r159;
	cvt.u64.u32 	%rd15, %r2;
	cvt.u64.u32 	%rd16, %r147;
	add.s64 	%rd17, %rd16, %rd15;
	shl.b64 	%rd18, %rd17, 2;
	add.s64 	%rd19, %rd1, %rd18;
	ld.global.u32 	%r104, [%rd19+4];
	add.s32 	%r105, %r104, %r102;
	mul.lo.s32 	%r106, %r104, %r103;
	ld.global.u32 	%r107, [%rd19+8];
	add.s32 	%r108, %r107, %r105;
	mul.lo.s32 	%r109, %r107, %r106;
	ld.global.u32 	%r110, [%rd19+12];
	add.s32 	%r111, %r110, %r108;
	mul.lo.s32 	%r112, %r110, %r109;
	ld.global.u32 	%r113, [%rd19+16];
	add.s32 	%r114, %r113, %r111;
	mul.lo.s32 	%r115, %r113, %r112;
	ld.global.u32 	%r116, [%rd19+20];
	add.s32 	%r117, %r116, %r114;
	mul.lo.s32 	%r118, %r116, %r115;
	ld.global.u32 	%r119, [%rd19+24];
	add.s32 	%r120, %r119, %r117;
	mul.lo.s32 	%r121, %r119, %r118;
	ld.global.u32 	%r122, [%rd19+28];
	add.s32 	%r158, %r122, %r120;
	mul.lo.s32 	%r159, %r122, %r121;
	add.s32 	%r147, %r147, 8;
$L__BB5_8:
	setp.eq.s32 	%p7, %r17, 0;
	@%p7 bra 	$L__BB5_14;
	and.b32  	%r26, %r44, 3;
	setp.lt.u32 	%p8, %r17, 4;
	@%p8 bra 	$L__BB5_11;
	add.s32 	%r124, %r147, %r2;
	mul.wide.u32 	%rd20, %r124, 4;
	add.s64 	%rd21, %rd1, %rd20;
	ld.global.u32 	%r125, [%rd21];
	add.s32 	%r126, %r125, %r158;
	mul.lo.s32 	%r127, %r125, %r159;
	cvt.u64.u32 	%rd22, %r2;
	cvt.u64.u32 	%rd23, %r147;
	add.s64 	%rd24, %rd23, %rd22;
	shl.b64 	%rd25, %rd24, 2;
	add.s64 	%rd26, %rd1, %rd25;
	ld.global.u32 	%r128, [%rd26+4];
	add.s32 	%r129, %r128, %r126;
	mul.lo.s32 	%r130, %r128, %r127;
	ld.global.u32 	%r131, [%rd26+8];
	add.s32 	%r132, %r131, %r129;
	mul.lo.s32 	%r133, %r131, %r130;
	ld.global.u32 	%r134, [%rd26+12];
	add.s32 	%r158, %r134, %r132;
	mul.lo.s32 	%r159, %r134, %r133;
	add.s32 	%r147, %r147, 4;
$L__BB5_11:
	setp.eq.s32 	%p9, %r26, 0;
	@%p9 bra 	$L__BB5_14;
	add.s32 	%r135, %r147, %r2;
	mul.wide.u32 	%rd27, %r135, 4;
	add.s64 	%rd34, %rd1, %rd27;
	neg.s32 	%r155, %r26;
$L__BB5_13:
	.pragma "nounroll";
	ld.global.u32 	%r136, [%rd34];
	add.s32 	%r158, %r136, %r158;
	mul.lo.s32 	%r159, %r136, %r159;
	add.s64 	%rd34, %rd34, 4;
	add.s32 	%r155, %r155, 1;
	setp.ne.s32 	%p10, %r155, 0;
	@%p10 bra 	$L__BB5_13;
$L__BB5_14:
	cvta.to.global.u64 	%rd28, %rd8;
	mul.wide.u32 	%rd29, %r1, 4;
	add.s64 	%rd30, %rd28, %rd29;
	st.global.u32 	[%rd30], %r158;
	cvta.to.global.u64 	%rd31, %rd9;
	add.s64 	%rd32, %rd31, %rd29;
	st.global.u32 	[%rd32], %r159;
$L__BB5_15:
	ret;

}
	// .globl	_Z13colSumProductPiS_S_ii
.visible .entry _Z13colSumProductPiS_S_ii(
	.param .u64 .ptr .align 1 _Z13colSumProductPiS_S_ii_param_0,
	.param .u64 .ptr .align 1 _Z13colSumProductPiS_S_ii_param_1,
	.param .u64 .ptr .align 1 _Z13colSumProductPiS_S_ii_param_2,
	.param .u32 _Z13colSumProductPiS_S_ii_param_3,
	.param .u32 _Z13colSumProductPiS_S_ii_param_4
)
{
	.reg .pred 	%p<11>;
	.reg .b32 	%r<166>;
	.reg .b64 	%rd<46>;

	ld.param.u64 	%rd4, [_Z13colSumProductPiS_S_ii_param_0];
	ld.param.u64 	%rd2, [_Z13colSumProductPiS_S_ii_param_1];
	ld.param.u64 	%rd3, [_Z13colSumProductPiS_S_ii_param_2];
	ld.param.u32 	%r49, [_Z13colSumProductPiS_S_ii_param_3];
	ld.param.u32 	%r50, [_Z13colSumProductPiS_S_ii_param_4];
	cvta.to.global.u64 	%rd1, %rd4;
	mov.u32 	%r1, %ctaid.x;
	setp.ge.s32 	%p1, %r1, %r50;
	@%p1 bra 	$L__BB6_15;
	setp.lt.s32 	%p2, %r49, 1;
	mov.b32 	%r165, 1;
	mov.b32 	%r164, 0;
	@%p2 bra 	$L__BB6_14;
	and.b32  	%r2, %r49, 15;
	setp.lt.u32 	%p3, %r49, 16;
	mov.b32 	%r165, 1;
	mov.b32 	%r152, 0;
	mov.u32 	%r164, %r152;
	@%p3 bra 	$L__BB6_5;
	and.b32  	%r152, %r49, 2147483632;
	neg.s32 	%r142, %r152;
	shl.b32 	%r5, %r50, 4;
	mov.b32 	%r164, 0;
	mov.b32 	%r165, 1;
	mul.wide.s32 	%rd7, %r50, 4;
	mov.u32 	%r141, %r1;
$L__BB6_4:
	.pragma "nounroll";
	mul.wide.s32 	%rd5, %r141, 4;
	add.s64 	%rd6, %rd1, %rd5;
	ld.global.u32 	%r58, [%rd6];
	add.s32 	%r59, %r58, %r164;
	mul.lo.s32 	%r60, %r58, %r165;
	add.s64 	%rd8, %rd6, %rd7;
	ld.global.u32 	%r61, [%rd8];
	add.s32 	%r62, %r61, %r59;
	mul.lo.s32 	%r63, %r61, %r60;
	add.s64 	%rd9, %rd8, %rd7;
	ld.global.u32 	%r64, [%rd9];
	add.s32 	%r65, %r64, %r62;
	mul.lo.s32 	%r66, %r64, %r63;
	add.s64 	%rd10, %rd9, %rd7;
	ld.global.u32 	%r67, [%rd10];
	add.s32 	%r68, %r67, %r65;
	mul.lo.s32 	%r69, %r67, %r66;
	add.s64 	%rd11, %rd10, %rd7;
	ld.global.u32 	%r70, [%rd11];
	add.s32 	%r71, %r70, %r68;
	mul.lo.s32 	%r72, %r70, %r69;
	add.s64 	%rd12, %rd11, %rd7;
	ld.global.u32 	%r73, [%rd12];
	add.s32 	%r74, %r73, %r71;
	mul.lo.s32 	%r75, %r73, %r72;
	add.s64 	%rd13, %rd12, %rd7;
	ld.global.u32 	%r76, [%rd13];
	add.s32 	%r77, %r76, %r74;
	mul.lo.s32 	%r78, %r76, %r75;
	add.s64 	%rd14, %rd13, %rd7;
	ld.global.u32 	%r79, [%rd14];
	add.s32 	%r80, %r79, %r77;
	mul.lo.s32 	%r81, %r79, %r78;
	add.s64 	%rd15, %rd14, %rd7;
	ld.global.u32 	%r82, [%rd15];
	add.s32 	%r83, %r82, %r80;
	mul.lo.s32 	%r84, %r82, %r81;
	add.s64 	%rd16, %rd15, %rd7;
	ld.global.u32 	%r85, [%rd16];
	add.s32 	%r86, %r85, %r83;
	mul.lo.s32 	%r87, %r85, %r84;
	add.s64 	%rd17, %rd16, %rd7;
	ld.global.u32 	%r88, [%rd17];
	add.s32 	%r89, %r88, %r86;
	mul.lo.s32 	%r90, %r88, %r87;
	add.s64 	%rd18, %rd17, %rd7;
	ld.global.u32 	%r91, [%rd18];
	add.s32 	%r92, %r91, %r89;
	mul.lo.s32 	%r93, %r91, %r90;
	add.s64 	%rd19, %rd18, %rd7;
	ld.global.u32 	%r94, [%rd19];
	add.s32 	%r95, %r94, %r92;
	mul.lo.s32 	%r96, %r94, %r93;
	add.s64 	%rd20, %rd19, %rd7;
	ld.global.u32 	%r97, [%rd20];
	add.s32 	%r98, %r97, %r95;
	mul.lo.s32 	%r99, %r97, %r96;
	add.s64 	%rd21, %rd20, %rd7;
	ld.global.u32 	%r100, [%rd21];
	add.s32 	%r101, %r100, %r98;
	mul.lo.s32 	%r102, %r100, %r99;
	add.s64 	%rd22, %rd21, %rd7;
	ld.global.u32 	%r103, [%rd22];
	add.s32 	%r164, %r103, %r101;
	mul.lo.s32 	%r165, %r103, %r102;
	add.s32 	%r142, %r142, 16;
	add.s32 	%r141, %r141, %r5;
	setp.ne.s32 	%p4, %r142, 0;
	@%p4 bra 	$L__BB6_4;
$L__BB6_5:
	setp.eq.s32 	%p5, %r2, 0;
	@%p5 bra 	$L__BB6_14;
	and.b32  	%r19, %r49, 7;
	setp.lt.u32 	%p6, %r2, 8;
	@%p6 bra 	$L__BB6_8;
	mad.lo.s32 	%r105, %r152, %r50, %r1;
	mul.wide.s32 	%rd23, %r105, 4;
	add.s64 	%rd24, %rd1, %rd23;
	ld.global.u32 	%r106, [%rd24];
	add.s32 	%r107, %r106, %r164;
	mul.lo.s32 	%r108, %r106, %r165;
	mul.wide.s32 	%rd25, %r50, 4;
	add.s64 	%rd26, %rd24, %rd25;
	ld.global.u32 	%r109, [%rd26];
	add.s32 	%r110, %r109, %r107;
	mul.lo.s32 	%r111, %r109, %r108;
	add.s64 	%rd27, %rd26, %rd25;
	ld.global.u32 	%r112, [%rd27];
	add.s32 	%r113, %r112, %r110;
	mul.lo.s32 	%r114, %r112, %r111;
	add.s64 	%rd28, %rd27, %rd25;
	ld.global.u32 	%r115, [%rd28];
	add.s32 	%r116, %r115, %r113;
	mul.lo.s32 	%r117, %r115, %r114;
	add.s64 	%rd29, %rd28, %rd25;
	ld.global.u32 	%r118, [%rd29];
	add.s32 	%r119, %r118, %r116;
	mul.lo.s32 	%r120, %r118, %r117;
	add.s64 	%rd30, %rd29, %rd25;
	ld.global.u32 	%r121, [%rd30];
	add.s32 	%r122, %r121, %r119;
	mul.lo.s32 	%r123, %r121, %r120;
	add.s64 	%rd31, %rd30, %rd25;
	ld.global.u32 	%r124, [%rd31];
	add.s32 	%r125, %r124, %r122;
	mul.lo.s32 	%r126, %r124, %r123;
	add.s64 	%rd32, %rd31, %rd25;
	ld.global.u32 	%r127, [%rd32];
	add.s32 	%r164, %r127, %r125;
	mul.lo.s32 	%r165, %r127, %r126;
	add.s32 	%r152, %r152, 8;
$L__BB6_8:
	setp.eq.s32 	%p7, %r19, 0;
	@%p7 bra 	$L__BB6_14;
	and.b32  	%r28, %r49, 3;
	setp.lt.u32 	%p8, %r19, 4;
	@%p8 bra 	$L__BB6_11;
	mad.lo.s32 	%r129, %r152, %r50, %r1;
	mul.wide.s32 	%rd33, %r129, 4;
	add.s64 	%rd34, %rd1, %rd33;
	ld.global.u32 	%r130, [%rd34];
	add.s32 	%r131, %r130, %r164;
	mul.lo.s32 	%r132, %r130, %r165;
	mul.wide.s32 	%rd35, %r50, 4;
	add.s64 	%rd36, %rd34, %rd35;
	ld.global.u32 	%r133, [%rd36];
	add.s32 	%r134, %r133, %r131;
	mul.lo.s32 	%r135, %r133, %r132;
	add.s64 	%rd37, %rd36, %rd35;
	ld.global.u32 	%r136, [%rd37];
	add.s32 	%r137, %r136, %r134;
	mul.lo.s32 	%r138, %r136, %r135;
	add.s64 	%rd38, %rd37, %rd35;
	ld.global.u32 	%r139, [%rd38];
	add.s32 	%r164, %r139, %r137;
	mul.lo.s32 	%r165, %r139, %r138;
	add.s32 	%r152, %r152, 4;
$L__BB6_11:
	setp.eq.s32 	%p9, %r28, 0;
	@%p9 bra 	$L__BB6_14;
	mad.lo.s32 	%r161, %r152, %r50, %r1;
	neg.s32 	%r160, %r28;
$L__BB6_13:
	.pragma "nounroll";
	mul.wide.s32 	%rd39, %r161, 4;
	add.s64 	%rd40, %rd1, %rd39;
	ld.global.u32 	%r140, [%rd40];
	add.s32 	%r164, %r140, %r164;
	mul.lo.s32 	%r165, %r140, %r165;
	add.s32 	%r161, %r161, %r50;
	add.s32 	%r160, %r160, 1;
	setp.ne.s32 	%p10, %r160, 0;
	@%p10 bra 	$L__BB6_13;
$L__BB6_14:
	cvta.to.global.u64 	%rd41, %rd2;
	mul.wide.u32 	%rd42, %r1, 4;
	add.s64 	%rd43, %rd41, %rd42;
	st.global.u32 	[%rd43], %r164;
	cvta.to.global.u64 	%rd44, %rd3;
	add.s64 	%rd45, %rd44, %rd42;
	st.global.u32 	[%rd45], %r165;
$L__BB6_15:
	ret;

}


// ===== COMPILED SASS (sm_100) =====

	.target	sm_100

	.elftype	@"ET_EXEC"


//--------------------- .note.nv.tkinfo           --------------------------
	.section	.note.nv.tkinfo,"",@"SHT_NOTE"
	.sectionflags	@"SHF_NOTE_NV_TKINFO"
	.tkinfo
        /*0018*/ 	.word	0x00000002
        /*0030*/ 	.string	""
        /*0030*/ 	.string	"ptxas"
        /*0030*/ 	.string	"Cuda compilation tools, release 13.0, V13.0.88"
        /*0030*/ 	.string	"Build cuda_13.0.r13.0/compiler.36424714_0"
        /*0030*/ 	.string	"-arch sm_100 -m 64 "



//--------------------- .note.nv.cuinfo           --------------------------
	.section	.note.nv.cuinfo,"",@"SHT_NOTE"
	.sectionflags	@"SHF_NOTE_NV_CUINFO"
        /*0018*/ 	.short	0x0002
        /*001a*/ 	.short	0x0064
        /*001c*/ 	.short	0x0082
	.zero		2


//--------------------- .nv.info                  --------------------------
	.section	.nv.info,"",@"SHT_CUDA_INFO"
	.align	4


	//----- nvinfo : EIATTR_REGCOUNT
	.align		4
        /*0000*/ 	.byte	0x04, 0x2f
        /*0002*/ 	.short	(.L_1 - .L_0)
	.align		4
.L_0:
        /*0004*/ 	.word	index@(_Z9matrixAddPiS_S_ii)
        /*0008*/ 	.word	0x0000000c


	//----- nvinfo : EIATTR_FRAME_SIZE
	.align		4
.L_1:
        /*000c*/ 	.byte	0x04, 0x11
        /*000e*/ 	.short	(.L_3 - .L_2)
	.align		4
.L_2:
        /*0010*/ 	.word	index@(_Z9matrixAddPiS_S_ii)
        /*0014*/ 	.word	0x00000000


	//----- nvinfo : EIATTR_REGCOUNT
	.align		4
.L_3:
        /*0018*/ 	.byte	0x04, 0x2f
        /*001a*/ 	.short	(.L_5 - .L_4)
	.align		4
.L_4:
        /*001c*/ 	.word	index@(_Z14matrixMultiplyPiS_S_iii)
        /*0020*/ 	.word	0x00000020


	//----- nvinfo : EIATTR_FRAME_SIZE
	.align		4
.L_5:
        /*0024*/ 	.byte	0x04, 0x11
        /*0026*/ 	.short	(.L_7 - .L_6)
	.align		4
.L_6:
        /*0028*/ 	.word	index@(_Z14matrixMultiplyPiS_S_iii)
        /*002c*/ 	.word	0x00000000


	//----- nvinfo : EIATTR_REGCOUNT
	.align		4
.L_7:
        /*0030*/ 	.byte	0x04, 0x2f
        /*0032*/ 	.short	(.L_9 - .L_8)
	.align		4
.L_8:
        /*0034*/ 	.word	index@(_Z15matrixTransposePiS_ii)
        /*0038*/ 	.word	0x0000000a


	//----- nvinfo : EIATTR_FRAME_SIZE
	.align		4
.L_9:
        /*003c*/ 	.byte	0x04, 0x11
        /*003e*/ 	.short	(.L_11 - .L_10)
	.align		4
.L_10:
        /*0040*/ 	.word	index@(_Z15matrixTransposePiS_ii)
        /*0044*/ 	.word	0x00000000


	//----- nvinfo : EIATTR_REGCOUNT
	.align		4
.L_11:
        /*0048*/ 	.byte	0x04, 0x2f
        /*004a*/ 	.short	(.L_13 - .L_12)
	.align		4
.L_12:
        /*004c*/ 	.word	index@(_Z11repeatCharsPcPiS_S0_i)
        /*0050*/ 	.word	0x00000010


	//----- nvinfo : EIATTR_FRAME_SIZE
	.align		4
.L_13:
        /*0054*/ 	.byte	0x04, 0x11
        /*0056*/ 	.short	(.L_15 - .L_14)
	.align		4
.L_14:
        /*0058*/ 	.word	index@(_Z11repeatCharsPcPiS_S0_i)
        /*005c*/ 	.word	0x00000000


	//----- nvinfo : EIATTR_REGCOUNT
	.align		4
.L_15:
        /*0060*/ 	.byte	0x04, 0x2f
        /*0062*/ 	.short	(.L_17 - .L_16)
	.align		4
.L_16:
        /*0064*/ 	.word	index@(_Z13rowSquareCubePiS_S_i)
        /*0068*/ 	.word	0x00000010


	//----- nvinfo : EIATTR_FRAME_SIZE
	.align		4
.L_17:
        /*006c*/ 	.byte	0x04, 0x11
        /*006e*/ 	.short	(.L_19 - .L_18)
	.align		4
.L_18:
        /*0070*/ 	.word	index@(_Z13rowSquareCubePiS_S_i)
        /*0074*/ 	.word	0x00000000


	//----- nvinfo : EIATTR_REGCOUNT
	.align		4
.L_19:
        /*0078*/ 	.byte	0x04, 0x2f
        /*007a*/ 	.short	(.L_21 - .L_20)
	.align		4
.L_20:
        /*007c*/ 	.word	index@(_Z13rowSumProductPiS_S_ii)
        /*0080*/ 	.word	0x0000001b


	//----- nvinfo : EIATTR_FRAME_SIZE
	.align		4
.L_21:
        /*0084*/ 	.byte	0x04, 0x11
        /*0086*/ 	.short	(.L_23 - .L_22)
	.align		4
.L_22:
        /*0088*/ 	.word	index@(_Z13rowSumProductPiS_S_ii)
        /*008c*/ 	.word	0x00000000


	//----- nvinfo : EIATTR_REGCOUNT
	.align		4
.L_23:
        /*0090*/ 	.byte	0x04, 0x2f
        /*0092*/ 	.short	(.L_25 - .L_24)
	.align		4
.L_24:
        /*0094*/ 	.word	index@(_Z13colSumProductPiS_S_ii)
        /*0098*/ 	.word	0x00000020


	//----- nvinfo : EIATTR_FRAME_SIZE
	.align		4
.L_25:
        /*009c*/ 	.byte	0x04, 0x11
        /*009e*/ 	.short	(.L_27 - .L_26)
	.align		4
.L_26:
        /*00a0*/ 	.word	index@(_Z13colSumProductPiS_S_ii)
        /*00a4*/ 	.word	0x00000000


	//----- nvinfo : EIATTR_MIN_STACK_SIZE
	.align		4
.L_27:
        /*00a8*/ 	.byte	0x04, 0x12
        /*00aa*/ 	.short	(.L_29 - .L_28)
	.align		4
.L_28:
        /*00ac*/ 	.word	index@(_Z13colSumProductPiS_S_ii)
        /*00b0*/ 	.word	0x00000000


	//----- nvinfo : EIATTR_MIN_STACK_SIZE
	.align		4
.L_29:
        /*00b4*/ 	.byte	0x04, 0x12
        /*00b6*/ 	.short	(.L_31 - .L_30)
	.align		4
.L_30:
        /*00b8*/ 	.word	index@(_Z13rowSumProductPiS_S_ii)
        /*00bc*/ 	.word	0x00000000


	//----- nvinfo : EIATTR_MIN_STACK_SIZE
	.align		4
.L_31:
        /*00c0*/ 	.byte	0x04, 0x12
        /*00c2*/ 	.short	(.L_33 - .L_32)
	.align		4
.L_32:
        /*00c4*/ 	.word	index@(_Z13rowSquareCubePiS_S_i)
        /*00c8*/ 	.word	0x00000000


	//----- nvinfo : EIATTR_MIN_STACK_SIZE
	.align		4
.L_33:
        /*00cc*/ 	.byte	0x04, 0x12
        /*00ce*/ 	.short	(.L_35 - .L_34)
	.align		4
.L_34:
        /*00d0*/ 	.word	index@(_Z11repeatCharsPcPiS_S0_i)
        /*00d4*/ 	.word	0x00000000


	//----- nvinfo : EIATTR_MIN_STACK_SIZE
	.align		4
.L_35:
        /*00d8*/ 	.byte	0x04, 0x12
        /*00da*/ 	.short	(.L_37 - .L_36)
	.align		4
.L_36:
        /*00dc*/ 	.word	index@(_Z15matrixTransposePiS_ii)
        /*00e0*/ 	.word	0x00000000


	//----- nvinfo : EIATTR_MIN_STACK_SIZE
	.align		4
.L_37:
        /*00e4*/ 	.byte	0x04, 0x12
        /*00e6*/ 	.short	(.L_39 - .L_38)
	.align		4
.L_38:
        /*00e8*/ 	.word	index@(_Z14matrixMultiplyPiS_S_iii)
        /*00ec*/ 	.word	0x00000000


	//----- nvinfo : EIATTR_MIN_STACK_SIZE
	.align		4
.L_39:
        /*00f0*/ 	.byte	0x04, 0x12
        /*00f2*/ 	.short	(.L_41 - .L_40)
	.align		4
.L_40:
        /*00f4*/ 	.word	index@(_Z9matrixAddPiS_S_ii)
        /*00f8*/ 	.word	0x00000000
.L_41:


//--------------------- .nv.compat                --------------------------
	.section	.nv.compat,"",@"SHT_CUDA_COMPAT_INFO"
	.align	4
        /*0000*/ 	.byte	0x02, 0x09, 0x00, 0x00, 0x02, 0x02, 0x01, 0x00, 0x02, 0x05, 0x05, 0x00, 0x03, 0x07, 0x01, 0x01
        /*0010*/ 	.byte	0x02, 0x03, 0x00, 0x00, 0x02, 0x06, 0x01, 0x00, 0x04, 0x0b, 0x08, 0x00, 0x09, 0x00, 0x00, 0x00
        /*0020*/ 	.byte	0x00, 0x00, 0x00, 0x00


//--------------------- .nv.info._Z13colSumProductPiS_S_ii --------------------------
	.section	.nv.info._Z13colSumProductPiS_S_ii,"",@"SHT_CUDA_INFO"
	.sectionflags	@""
	.align	4


	//----- nvinfo : EIATTR_CUDA_API_VERSION
	.align		4
        /*0000*/ 	.byte	0x04, 0x37
        /*0002*/ 	.short	(.L_43 - .L_42)
.L_42:
        /*0004*/ 	.word	0x00000082


	//----- nvinfo : EIATTR_KPARAM_INFO
	.align		4
.L_43:
        /*0008*/ 	.byte	0x04, 0x17
        /*000a*/ 	.short	(.L_45 - .L_44)
.L_44:
        /*000c*/ 	.word	0x00000000
        /*0010*/ 	.short	0x0004
        /*0012*/ 	.short	0x001c
        /*0014*/ 	.byte	0x00, 0xf0, 0x11, 0x00


	//----- nvinfo : EIATTR_KPARAM_INFO
	.align		4
.L_45:
        /*0018*/ 	.byte	0x04, 0x17
        /*001a*/ 	.short	(.L_47 - .L_46)
.L_46:
        /*001c*/ 	.word	0x00000000
        /*0020*/ 	.short	0x0003
        /*0022*/ 	.short	0x0018
        /*0024*/ 	.byte	0x00, 0xf0, 0x11, 0x00


	//----- nvinfo : EIATTR_KPARAM_INFO
	.align		4
.L_47:
        /*0028*/ 	.byte	0x04, 0x17
        /*002a*/ 	.short	(.L_49 - .L_48)
.L_48:
        /*002c*/ 	.word	0x00000000
        /*0030*/ 	.short	0x0002
        /*0032*/ 	.short	0x0010
        /*0034*/ 	.byte	0x00, 0xf5, 0x21, 0x00


	//----- nvinfo : EIATTR_KPARAM_INFO
	.align		4
.L_49:
        /*0038*/ 	.byte	0x04, 0x17
        /*003a*/ 	.short	(.L_51 - .L_50)
.L_50:
        /*003c*/ 	.word	0x00000000
        /*0040*/ 	.short	0x0001
        /*0042*/ 	.short	0x0008
        /*0044*/ 	.byte	0x00, 0xf5, 0x21, 0x00


	//----- nvinfo : EIATTR_KPARAM_INFO
	.align		4
.L_51:
        /*0048*/ 	.byte	0x04, 0x17
        /*004a*/ 	.short	(.L_53 - .L_52)
.L_52:
        /*004c*/ 	.word	0x00000000
        /*0050*/ 	.short	0x0000
        /*0052*/ 	.short	0x0000
        /*0054*/ 	.byte	0x00, 0xf5, 0x21, 0x00


	//----- nvinfo : EIATTR_SPARSE_MMA_MASK
	.align		4
.L_53:
        /*0058*/ 	.byte	0x03, 0x50
        /*005a*/ 	.short	0x0000


	//----- nvinfo : EIATTR_MAXREG_COUNT
	.align		4
        /*005c*/ 	.byte	0x03, 0x1b
        /*005e*/ 	.short	0x00ff


	//----- nvinfo : EIATTR_MERCURY_ISA_VERSION
	.align		4
        /*0060*/ 	.byte	0x03, 0x5f
        /*0062*/ 	.short	0x0101


	//----- nvinfo : EIATTR_VRC_CTA_INIT_COUNT
	.align		4
        /*0064*/ 	.byte	0x02, 0x4a
	.zero		1
	.zero		1


	//----- nvinfo : EIATTR_EXIT_INSTR_OFFSETS
	.align		4
        /*0068*/ 	.byte	0x04, 0x1c
        /*006a*/ 	.short	(.L_55 - .L_54)


	//   ....[0]....
.L_54:
        /*006c*/ 	.word	0x00000040


	//   ....[1]....
        /*0070*/ 	.word	0x00000a00


	//----- nvinfo : EIATTR_CBANK_PARAM_SIZE
	.align		4
.L_55:
        /*0074*/ 	.byte	0x03, 0x19
        /*0076*/ 	.short	0x0020


	//----- nvinfo : EIATTR_PARAM_CBANK
	.align		4
        /*0078*/ 	.byte	0x04, 0x0a
        /*007a*/ 	.short	(.L_57 - .L_56)
	.align		4
.L_56:
        /*007c*/ 	.word	index@(.nv.constant0._Z13colSumProductPiS_S_ii)
        /*0080*/ 	.short	0x0380
        /*0082*/ 	.short	0x0020


	//----- nvinfo : EIATTR_SW_WAR
	.align		4
.L_57:
        /*0084*/ 	.byte	0x04, 0x36
        /*0086*/ 	.short	(.L_59 - .L_58)
.L_58:
        /*0088*/ 	.word	0x00000008
.L_59:


//--------------------- .nv.info._Z13rowSumProductPiS_S_ii --------------------------
	.section	.nv.info._Z13rowSumProductPiS_S_ii,"",@"SHT_CUDA_INFO"
	.sectionflags	@""
	.align	4


	//----- nvinfo : EIATTR_CUDA_API_VERSION
	.align		4
        /*0000*/ 	.byte	0x04, 0x37
        /*0002*/ 	.short	(.L_61 - .L_60)
.L_60:
        /*0004*/ 	.word	0x00000082


	//----- nvinfo : EIATTR_KPARAM_INFO
	.align		4
.L_61:
        /*0008*/ 	.byte	0x04, 0x17
        /*000a*/ 	.short	(.L_63 - .L_62)
.L_62:
        /*000c*/ 	.word	0x00000000
        /*0010*/ 	.short	0x0004
        /*0012*/ 	.short	0x001c
        /*0014*/ 	.byte	0x00, 0xf0, 0x11, 0x00


	//----- nvinfo : EIATTR_KPARAM_INFO
	.align		4
.L_63:
        /*0018*/ 	.byte	0x04, 0x17
        /*001a*/ 	.short	(.L_65 - .L_64)
.L_64:
        /*001c*/ 	.word	0x00000000
        /*0020*/ 	.short	0x0003
        /*0022*/ 	.short	0x0018
        /*0024*/ 	.byte	0x00, 0xf0, 0x11, 0x00


	//----- nvinfo : EIATTR_KPARAM_INFO
	.align		4
.L_65:
        /*0028*/ 	.byte	0x04, 0x17
        /*002a*/ 	.short	(.L_67 - .L_66)
.L_66:
        /*002c*/ 	.word	0x00000000
        /*0030*/ 	.short	0x0002
        /*0032*/ 	.short	0x0010
        /*0034*/ 	.byte	0x00, 0xf5, 0x21, 0x00


	//----- nvinfo : EIATTR_KPARAM_INFO
	.align		4
.L_67:
        /*0038*/ 	.byte	0x04, 0x17
        /*003a*/ 	.short	(.L_69 - .L_68)
.L_68:
        /*003c*/ 	.word	0x00000000
        /*0040*/ 	.short	0x0001
        /*0042*/ 	.short	0x0008
        /*0044*/ 	.byte	0x00, 0xf5, 0x21, 0x00


	//----- nvinfo : EIATTR_KPARAM_INFO
	.align		4
.L_69:
        /*0048*/ 	.byte	0x04, 0x17
        /*004a*/ 	.short	(.L_71 - .L_70)
.L_70:
        /*004c*/ 	.word	0x00000000
        /*0050*/ 	.short	0x0000
        /*0052*/ 	.short	0x0000
        /*0054*/ 	.byte	0x00, 0xf5, 0x21, 0x00


	//----- nvinfo : EIATTR_SPARSE_MMA_MASK
	.align		4
.L_71:
        /*0058*/ 	.byte	0x03, 0x50
        /*005a*/ 	.short	0x0000


	//----- nvinfo : EIATTR_MAXREG_COUNT
	.align		4
        /*005c*/ 	.byte	0x03, 0x1b
        /*005e*/ 	.short	0x00ff


	//----- nvinfo : EIATTR_MERCURY_ISA_VERSION
	.align		4
        /*0060*/ 	.byte	0x03, 0x5f
        /*0062*/ 	.short	0x0101


	//----- nvinfo : EIATTR_VRC_CTA_INIT_COUNT
	.align		4
        /*0064*/ 	.byte	0x02, 0x4a
	.zero		1
	.zero		1


	//----- nvinfo : EIATTR_EXIT_INSTR_OFFSETS
	.align		4
        /*0068*/ 	.byte	0x04, 0x1c
        /*006a*/ 	.short	(.L_73 - .L_72)


	//   ....[0]....
.L_72:
        /*006c*/ 	.word	0x00000040


	//   ....[1]....
        /*0070*/ 	.word	0x00000970


	//----- nvinfo : EIATTR_CBANK_PARAM_SIZE
	.align		4
.L_73:
        /*0074*/ 	.byte	0x03, 0x19
        /*0076*/ 	.short	0x0020


	//----- nvinfo : EIATTR_PARAM_CBANK
	.align		4
        /*0078*/ 	.byte	0x04, 0x0a
        /*007a*/ 	.short	(.L_75 - .L_74)
	.align		4
.L_74:
        /*007c*/ 	.word	index@(.nv.constant0._Z13rowSumProductPiS_S_ii)
        /*0080*/ 	.short	0x0380
        /*0082*/ 	.short	0x0020


	//----- nvinfo : EIATTR_SW_WAR
	.align		4
.L_75:
        /*0084*/ 	.byte	0x04, 0x36
        /*0086*/ 	.short	(.L_77 - .L_76)
.L_76:
        /*0088*/ 	.word	0x00000008
.L_77:


//--------------------- .nv.info._Z13rowSquareCubePiS_S_i --------------------------
	.section	.nv.info._Z13rowSquareCubePiS_S_i,"",@"SHT_CUDA_INFO"
	.sectionflags	@""
	.align	4


	//----- nvinfo : EIATTR_CUDA_API_VERSION
	.align		4
        /*0000*/ 	.byte	0x04, 0x37
        /*0002*/ 	.short	(.L_79 - .L_78)
.L_78:
        /*0004*/ 	.word	0x00000082


	//----- nvinfo : EIATTR_KPARAM_INFO
	.align		4
.L_79:
        /*0008*/ 	.byte	0x04, 0x17
        /*000a*/ 	.short	(.L_81 - .L_80)
.L_80:
        /*000c*/ 	.word	0x00000000
        /*0010*/ 	.short	0x0003
        /*0012*/ 	.short	0x0018
        /*0014*/ 	.byte	0x00, 0xf0, 0x11, 0x00


	//----- nvinfo : EIATTR_KPARAM_INFO
	.align		4
.L_81:
        /*0018*/ 	.byte	0x04, 0x17
        /*001a*/ 	.short	(.L_83 - .L_82)
.L_82:
        /*001c*/ 	.word	0x00000000
        /*0020*/ 	.short	0x0002
        /*0022*/ 	.short	0x0010
        /*0024*/ 	.byte	0x00, 0xf5, 0x21, 0x00


	//----- nvinfo : EIATTR_KPARAM_INFO
	.align		4
.L_83:
        /*0028*/ 	.byte	0x04, 0x17
        /*002a*/ 	.short	(.L_85 - .L_84)
.L_84:
        /*002c*/ 	.word	0x00000000
        /*0030*/ 	.short	0x0001
        /*0032*/ 	.short	0x0008
        /*0034*/ 	.byte	0x00, 0xf5, 0x21, 0x00


	//----- nvinfo : EIATTR_KPARAM_INFO
	.align		4
.L_85:
        /*0038*/ 	.byte	0x04, 0x17
        /*003a*/ 	.short	(.L_87 - .L_86)
.L_86:
        /*003c*/ 	.word	0x00000000
        /*0040*/ 	.short	0x0000
        /*0042*/ 	.short	0x0000
        /*0044*/ 	.byte	0x00, 0xf5, 0x21, 0x00


	//----- nvinfo : EIATTR_SPARSE_MMA_MASK
	.align		4
.L_87:
        /*0048*/ 	.byte	0x03, 0x50
        /*004a*/ 	.short	0x0000


	//----- nvinfo : EIATTR_MAXREG_COUNT
	.align		4
        /*004c*/ 	.byte	0x03, 0x1b
        /*004e*/ 	.short	0x00ff


	//----- nvinfo : EIATTR_MERCURY_ISA_VERSION
	.align		4
        /*0050*/ 	.byte	0x03, 0x5f
        /*0052*/ 	.short	0x0101


	//----- nvinfo : EIATTR_VRC_CTA_INIT_COUNT
	.align		4
        /*0054*/ 	.byte	0x02, 0x4a
	.zero		1
	.zero		1


	//----- nvinfo : EIATTR_EXIT_INSTR_OFFSETS
	.align		4
        /*0058*/ 	.byte	0x04, 0x1c
        /*005a*/ 	.short	(.L_89 - .L_88)


	//   ....[0]....
.L_88:
        /*005c*/ 	.word	0x00000070


	//   ....[1]....
        /*0060*/ 	.word	0x00000160


	//----- nvinfo : EIATTR_CBANK_PARAM_SIZE
	.align		4
.L_89:
        /*0064*/ 	.byte	0x03, 0x19
        /*0066*/ 	.short	0x001c


	//----- nvinfo : EIATTR_PARAM_CBANK
	.align		4
        /*0068*/ 	.byte	0x04, 0x0a
        /*006a*/ 	.short	(.L_91 - .L_90)
	.align		4
.L_90:
        /*006c*/ 	.word	index@(.nv.constant0._Z13rowSquareCubePiS_S_i)
        /*0070*/ 	.short	0x0380
        /*0072*/ 	.short	0x001c


	//----- nvinfo : EIATTR_SW_WAR
	.align		4
.L_91:
        /*0074*/ 	.byte	0x04, 0x36
        /*0076*/ 	.short	(.L_93 - .L_92)
.L_92:
        /*0078*/ 	.word	0x00000008
.L_93:


//--------------------- .nv.info._Z11repeatCharsPcPiS_S0_i --------------------------
	.section	.nv.info._Z11repeatCharsPcPiS_S0_i,"",@"SHT_CUDA_INFO"
	.sectionflags	@""
	.align	4


	//----- nvinfo : EIATTR_CUDA_API_VERSION
	.align		4
        /*0000*/ 	.byte	0x04, 0x37
        /*0002*/ 	.short	(.L_95 - .L_94)
.L_94:
        /*0004*/ 	.word	0x00000082


	//----- nvinfo : EIATTR_KPARAM_INFO
	.align		4
.L_95:
        /*0008*/ 	.byte	0x04, 0x17
        /*000a*/ 	.short	(.L_97 - .L_96)
.L_96:
        /*000c*/ 	.word	0x00000000
        /*0010*/ 	.short	0x0004
        /*0012*/ 	.short	0x0020
        /*0014*/ 	.byte	0x00, 0xf0, 0x11, 0x00


	//----- nvinfo : EIATTR_KPARAM_INFO
	.align		4
.L_97:
        /*0018*/ 	.byte	0x04, 0x17
        /*001a*/ 	.short	(.L_99 - .L_98)
.L_98:
        /*001c*/ 	.word	0x00000000
        /*0020*/ 	.short	0x0003
        /*0022*/ 	.short	0x0018
        /*0024*/ 	.byte	0x00, 0xf5, 0x21, 0x00


	//----- nvinfo : EIATTR_KPARAM_INFO
	.align		4
.L_99:
        /*0028*/ 	.byte	0x04, 0x17
        /*002a*/ 	.short	(.L_101 - .L_100)
.L_100:
        /*002c*/ 	.word	0x00000000
        /*0030*/ 	.short	0x0002
        /*0032*/ 	.short	0x0010
        /*0034*/ 	.byte	0x00, 0xf5, 0x21, 0x00


	//----- nvinfo : EIATTR_KPARAM_INFO
	.align		4
.L_101:
        /*0038*/ 	.byte	0x04, 0x17
        /*003a*/ 	.short	(.L_103 - .L_102)
.L_102:
        /*003c*/ 	.word	0x00000000
        /*0040*/ 	.short	0x0001
        /*0042*/ 	.short	0x0008
        /*0044*/ 	.byte	0x00, 0xf5, 0x21, 0x00


	//----- nvinfo : EIATTR_KPARAM_INFO
	.align		4
.L_103:
        /*0048*/ 	.byte	0x04, 0x17
        /*004a*/ 	.short	(.L_105 - .L_104)
.L_104:
        /*004c*/ 	.word	0x00000000
        /*0050*/ 	.short	0x0000
        /*0052*/ 	.short	0x0000
        /*0054*/ 	.byte	0x00, 0xf5, 0x21, 0x00


	//----- nvinfo : EIATTR_SPARSE_MMA_MASK
	.align		4
.L_105:
        /*0058*/ 	.byte	0x03, 0x50
        /*005a*/ 	.short	0x0000


	//----- nvinfo : EIATTR_MAXREG_COUNT
	.align		4
        /*005c*/ 	.byte	0x03, 0x1b
        /*005e*/ 	.short	0x00ff


	//----- nvinfo : EIATTR_MERCURY_ISA_VERSION
	.align		4
        /*0060*/ 	.byte	0x03, 0x5f
        /*0062*/ 	.short	0x0101


	//----- nvinfo : EIATTR_VRC_CTA_INIT_COUNT
	.align		4
        /*0064*/ 	.byte	0x02, 0x4a
	.zero		1
	.zero		1


	//----- nvinfo : EIATTR_EXIT_INSTR_OFFSETS
	.align		4
        /*0068*/ 	.byte	0x04, 0x1c
        /*006a*/ 	.short	(.L_107 - .L_106)


	//   ....[0]....
.L_106:
        /*006c*/ 	.word	0x00000070


	//   ....[1]....
        /*0070*/ 	.word	0x000000d0


	//   ....[2]....
        /*0074*/ 	.word	0x000002c0


	//   ....[3]....
        /*0078*/ 	.word	0x00000380


	//----- nvinfo : EIATTR_CRS_STACK_SIZE
	.align		4
.L_107:
        /*007c*/ 	.byte	0x04, 0x1e
        /*007e*/ 	.short	(.L_109 - .L_108)
.L_108:
        /*0080*/ 	.word	0x00000000


	//----- nvinfo : EIATTR_CBANK_PARAM_SIZE
	.align		4
.L_109:
        /*0084*/ 	.byte	0x03, 0x19
        /*0086*/ 	.short	0x0024


	//----- nvinfo : EIATTR_PARAM_CBANK
	.align		4
        /*0088*/ 	.byte	0x04, 0x0a
        /*008a*/ 	.short	(.L_111 - .L_110)
	.align		4
.L_110:
        /*008c*/ 	.word	index@(.nv.constant0._Z11repeatCharsPcPiS_S0_i)
        /*0090*/ 	.short	0x0380
        /*0092*/ 	.short	0x0024


	//----- nvinfo : EIATTR_SW_WAR
	.align		4
.L_111:
        /*0094*/ 	.byte	0x04, 0x36
        /*0096*/ 	.short	(.L_113 - .L_112)
.L_112:
        /*0098*/ 	.word	0x00000008
.L_113:


//--------------------- .nv.info._Z15matrixTransposePiS_ii --------------------------
	.section	.nv.info._Z15matrixTransposePiS_ii,"",@"SHT_CUDA_INFO"
	.sectionflags	@""
	.align	4


	//----- nvinfo : EIATTR_CUDA_API_VERSION
	.align		4
        /*0000*/ 	.byte	0x04, 0x37
        /*0002*/ 	.short	(.L_115 - .L_114)
.L_114:
        /*0004*/ 	.word	0x00000082


	//----- nvinfo : EIATTR_KPARAM_INFO
	.align		4
.L_115:
        /*0008*/ 	.byte	0x04, 0x17
        /*000a*/ 	.short	(.L_117 - .L_116)
.L_116:
        /*000c*/ 	.word	0x00000000
        /*0010*/ 	.short	0x0003
        /*0012*/ 	.short	0x0014
        /*0014*/ 	.byte	0x00, 0xf0, 0x11, 0x00


	//----- nvinfo : EIATTR_KPARAM_INFO
	.align		4
.L_117:
        /*0018*/ 	.byte	0x04, 0x17
        /*001a*/ 	.short	(.L_119 - .L_118)
.L_118:
        /*001c*/ 	.word	0x00000000
        /*0020*/ 	.short	0x0002
        /*0022*/ 	.short	0x0010
        /*0024*/ 	.byte	0x00, 0xf0, 0x11, 0x00


	//----- nvinfo : EIATTR_KPARAM_INFO
	.align		4
.L_119:
        /*0028*/ 	.byte	0x04, 0x17
        /*002a*/ 	.short	(.L_121 - .L_120)
.L_120:
        /*002c*/ 	.word	0x00000000
        /*0030*/ 	.short	0x0001
        /*0032*/ 	.short	0x0008
        /*0034*/ 	.byte	0x00, 0xf5, 0x21, 0x00


	//----- nvinfo : EIATTR_KPARAM_INFO
	.align		4
.L_121:
        /*0038*/ 	.byte	0x04, 0x17
        /*003a*/ 	.short	(.L_123 - .L_122)
.L_122:
        /*003c*/ 	.word	0x00000000
        /*0040*/ 	.short	0x0000
        /*0042*/ 	.short	0x0000
        /*0044*/ 	.byte	0x00, 0xf5, 0x21, 0x00


	//----- nvinfo : EIATTR_SPARSE_MMA_MASK
	.align		4
.L_123:
        /*0048*/ 	.byte	0x03, 0x50
        /*004a*/ 	.short	0x0000


	//----- nvinfo : EIATTR_MAXREG_COUNT
	.align		4
        /*004c*/ 	.byte	0x03, 0x1b
        /*004e*/ 	.short	0x00ff


	//----- nvinfo : EIATTR_MERCURY_ISA_VERSION
	.align		4
        /*0050*/ 	.byte	0x03, 0x5f
        /*0052*/ 	.short	0x0101


	//----- nvinfo : EIATTR_VRC_CTA_INIT_COUNT
	.align		4
        /*0054*/ 	.byte	0x02, 0x4a
	.zero		1
	.zero		1


	//----- nvinfo : EIATTR_EXIT_INSTR_OFFSETS
	.align		4
        /*0058*/ 	.byte	0x04, 0x1c
        /*005a*/ 	.short	(.L_125 - .L_124)


	//   ....[0]....
.L_124:
        /*005c*/ 	.word	0x000000c0


	//   ....[1]....
        /*0060*/ 	.word	0x00000160


	//----- nvinfo : EIATTR_CBANK_PARAM_SIZE
	.align		4
.L_125:
        /*0064*/ 	.byte	0x03, 0x19
        /*0066*/ 	.short	0x0018


	//----- nvinfo : EIATTR_PARAM_CBANK
	.align		4
        /*0068*/ 	.byte	0x04, 0x0a
        /*006a*/ 	.short	(.L_127 - .L_126)
	.align		4
.L_126:
        /*006c*/ 	.word	index@(.nv.constant0._Z15matrixTransposePiS_ii)
        /*0070*/ 	.short	0x0380
        /*0072*/ 	.short	0x0018


	//----- nvinfo : EIATTR_SW_WAR
	.align		4
.L_127:
        /*0074*/ 	.byte	0x04, 0x36
        /*0076*/ 	.short	(.L_129 - .L_128)
.L_128:
        /*0078*/ 	.word	0x00000008
.L_129:


//--------------------- .nv.info._Z14matrixMultiplyPiS_S_iii --------------------------
	.section	.nv.info._Z14matrixMultiplyPiS_S_iii,"",@"SHT_CUDA_INFO"
	.sectionflags	@""
	.align	4


	//----- nvinfo : EIATTR_CUDA_API_VERSION
	.align		4
        /*0000*/ 	.byte	0x04, 0x37
        /*0002*/ 	.short	(.L_131 - .L_130)
.L_130:
        /*0004*/ 	.word	0x00000082


	//----- nvinfo : EIATTR_KPARAM_INFO
	.align		4
.L_131:
        /*0008*/ 	.byte	0x04, 0x17
        /*000a*/ 	.short	(.L_133 - .L_132)
.L_132:
        /*000c*/ 	.word	0x00000000
        /*0010*/ 	.short	0x0005
        /*0012*/ 	.short	0x0020
        /*0014*/ 	.byte	0x00, 0xf0, 0x11, 0x00


	//----- nvinfo : EIATTR_KPARAM_INFO
	.align		4
.L_133:
        /*0018*/ 	.byte	0x04, 0x17
        /*001a*/ 	.short	(.L_135 - .L_134)
.L_134:
        /*001c*/ 	.word	0x00000000
        /*0020*/ 	.short	0x0004
        /*0022*/ 	.short	0x001c
        /*0024*/ 	.byte	0x00, 0xf0, 0x11, 0x00


	//----- nvinfo : EIATTR_KPARAM_INFO
	.align		4
.L_135:
        /*0028*/ 	.byte	0x04, 0x17
        /*002a*/ 	.short	(.L_137 - .L_136)
.L_136:
        /*002c*/ 	.word	0x00000000
        /*0030*/ 	.short	0x0003
        /*0032*/ 	.short	0x0018
        /*0034*/ 	.byte	0x00, 0xf0, 0x11, 0x00


	//----- nvinfo : EIATTR_KPARAM_INFO
	.align		4
.L_137:
        /*0038*/ 	.byte	0x04, 0x17
        /*003a*/ 	.short	(.L_139 - .L_138)
.L_138:
        /*003c*/ 	.word	0x00000000
        /*0040*/ 	.short	0x0002
        /*0042*/ 	.short	0x0010
        /*0044*/ 	.byte	0x00, 0xf5, 0x21, 0x00


	//----- nvinfo : EIATTR_KPARAM_INFO
	.align		4
.L_139:
        /*0048*/ 	.byte	0x04, 0x17
        /*004a*/ 	.short	(.L_141 - .L_140)
.L_140:
        /*004c*/ 	.word	0x00000000
        /*0050*/ 	.short	0x0001
        /*0052*/ 	.short	0x0008
        /*0054*/ 	.byte	0x00, 0xf5, 0x21, 0x00


	//----- nvinfo : EIATTR_KPARAM_INFO
	.align		4
.L_141:
        /*0058*/ 	.byte	0x04, 0x17
        /*005a*/ 	.short	(.L_143 - .L_142)
.L_142:
        /*005c*/ 	.word	0x00000000
        /*0060*/ 	.short	0x0000
        /*0062*/ 	.short	0x0000
        /*0064*/ 	.byte	0x00, 0xf5, 0x21, 0x00


	//----- nvinfo : EIATTR_SPARSE_MMA_MASK
	.align		4
.L_143:
        /*0068*/ 	.byte	0x03, 0x50
        /*006a*/ 	.short	0x0000


	//----- nvinfo : EIATTR_MAXREG_COUNT
	.align		4
        /*006c*/ 	.byte	0x03, 0x1b
        /*006e*/ 	.short	0x00ff


	//----- nvinfo : EIATTR_MERCURY_ISA_VERSION
	.align		4
        /*0070*/ 	.byte	0x03, 0x5f
        /*0072*/ 	.short	0x0101


	//----- nvinfo : EIATTR_VRC_CTA_INIT_COUNT
	.align		4
        /*0074*/ 	.byte	0x02, 0x4a
	.zero		1
	.zero		1


	//----- nvinfo : EIATTR_EXIT_INSTR_OFFSETS
	.align		4
        /*0078*/ 	.byte	0x04, 0x1c
        /*007a*/ 	.short	(.L_145 - .L_144)


	//   ....[0]....
.L_144:
        /*007c*/ 	.word	0x000000d0


	//   ....[1]....
        /*0080*/ 	.word	0x000008e0


	//----- nvinfo : EIATTR_CBANK_PARAM_SIZE
	.align		4
.L_145:
        /*0084*/ 	.byte	0x03, 0x19
        /*0086*/ 	.short	0x0024


	//----- nvinfo : EIATTR_PARAM_CBANK
	.align		4
        /*0088*/ 	.byte	0x04, 0x0a
        /*008a*/ 	.short	(.L_147 - .L_146)
	.align		4
.L_146:
        /*008c*/ 	.word	index@(.nv.constant0._Z14matrixMultiplyPiS_S_iii)
        /*0090*/ 	.short	0x0380
        /*0092*/ 	.short	0x0024


	//----- nvinfo : EIATTR_SW_WAR
	.align		4
.L_147:
        /*0094*/ 	.byte	0x04, 0x36
        /*0096*/ 	.short	(.L_149 - .L_148)
.L_148:
        /*0098*/ 	.word	0x00000008
.L_149:


//--------------------- .nv.info._Z9matrixAddPiS_S_ii --------------------------
	.section	.nv.info._Z9matrixAddPiS_S_ii,"",@"SHT_CUDA_INFO"
	.sectionflags	@""
	.align	4


	//----- nvinfo : EIATTR_CUDA_API_VERSION
	.align		4
        /*0000*/ 	.byte	0x04, 0x37
        /*0002*/ 	.short	(.L_151 - .L_150)
.L_150:
        /*0004*/ 	.word	0x00000082


	//----- nvinfo : EIATTR_KPARAM_INFO
	.align		4
.L_151:
        /*0008*/ 	.byte	0x04, 0x17
        /*000a*/ 	.short	(.L_153 - .L_152)
.L_152:
        /*000c*/ 	.word	0x00000000
        /*0010*/ 	.short	0x0004
        /*0012*/ 	.short	0x001c
        /*0014*/ 	.byte	0x00, 0xf0, 0x11, 0x00


	//----- nvinfo : EIATTR_KPARAM_INFO
	.align		4
.L_153:
        /*0018*/ 	.byte	0x04, 0x17
        /*001a*/ 	.short	(.L_155 - .L_154)
.L_154:
        /*001c*/ 	.word	0x00000000
        /*0020*/ 	.short	0x0003
        /*0022*/ 	.short	0x0018
        /*0024*/ 	.byte	0x00, 0xf0, 0x11, 0x00


	//----- nvinfo : EIATTR_KPARAM_INFO
	.align		4
.L_155:
        /*0028*/ 	.byte	0x04, 0x17
        /*002a*/ 	.short	(.L_157 - .L_156)
.L_156:
        /*002c*/ 	.word	0x00000000
        /*0030*/ 	.short	0x0002
        /*0032*/ 	.short	0x0010
        /*0034*/ 	.byte	0x00, 0xf5, 0x21, 0x00


	//----- nvinfo : EIATTR_KPARAM_INFO
	.align		4
.L_157:
        /*0038*/ 	.byte	0x04, 0x17
        /*003a*/ 	.short	(.L_159 - .L_158)
.L_158:
        /*003c*/ 	.word	0x00000000
        /*0040*/ 	.short	0x0001
        /*0042*/ 	.short	0x0008
        /*0044*/ 	.byte	0x00, 0xf5, 0x21, 0x00


	//----- nvinfo : EIATTR_KPARAM_INFO
	.align		4
.L_159:
        /*0048*/ 	.byte	0x04, 0x17
        /*004a*/ 	.short	(.L_161 - .L_160)
.L_160:
        /*004c*/ 	.word	0x00000000
        /*0050*/ 	.short	0x0000
        /*0052*/ 	.short	0x0000
        /*0054*/ 	.byte	0x00, 0xf5, 0x21, 0x00


	//----- nvinfo : EIATTR_SPARSE_MMA_MASK
	.align		4
.L_161:
        /*0058*/ 	.byte	0x03, 0x50
        /*005a*/ 	.short	0x0000


	//----- nvinfo : EIATTR_MAXREG_COUNT
	.align		4
        /*005c*/ 	.byte	0x03, 0x1b
        /*005e*/ 	.short	0x00ff


	//----- nvinfo : EIATTR_MERCURY_ISA_VERSION
	.align		4
        /*0060*/ 	.byte	0x03, 0x5f
        /*0062*/ 	.short	0x0101


	//----- nvinfo : EIATTR_VRC_CTA_INIT_COUNT
	.align		4
        /*0064*/ 	.byte	0x02, 0x4a
	.zero		1
	.zero		1


	//----- nvinfo : EIATTR_EXIT_INSTR_OFFSETS
	.align		4
        /*0068*/ 	.byte	0x04, 0x1c
        /*006a*/ 	.short	(.L_163 - .L_162)


	//   ....[0]....
.L_162:
        /*006c*/ 	.word	0x000000c0


	//   ....[1]....
        /*0070*/ 	.word	0x00000190


	//----- nvinfo : EIATTR_CBANK_PARAM_SIZE
	.align		4
.L_163:
        /*0074*/ 	.byte	0x03, 0x19
        /*0076*/ 	.short	0x0020


	//----- nvinfo : EIATTR_PARAM_CBANK
	.align		4
        /*0078*/ 	.byte	0x04, 0x0a
        /*007a*/ 	.short	(.L_165 - .L_164)
	.align		4
.L_164:
        /*007c*/ 	.word	index@(.nv.constant0._Z9matrixAddPiS_S_ii)
        /*0080*/ 	.short	0x0380
        /*0082*/ 	.short	0x0020


	//----- nvinfo : EIATTR_SW_WAR
	.align		4
.L_165:
        /*0084*/ 	.byte	0x04, 0x36
        /*0086*/ 	.short	(.L_167 - .L_166)
.L_166:
        /*0088*/ 	.word	0x00000008
.L_167:


//--------------------- .nv.callgraph             --------------------------
	.section	.nv.callgraph,"",@"SHT_CUDA_CALLGRAPH"
	.align	4
	.sectionentsize	8
	.align		4
        /*0000*/ 	.word	0x00000000
	.align		4
        /*0004*/ 	.word	0xffffffff
	.align		4
        /*0008*/ 	.word	0x00000000
	.align		4
        /*000c*/ 	.word	0xfffffffe
	.align		4
        /*0010*/ 	.word	0x00000000
	.align		4
        /*0014*/ 	.word	0xfffffffd
	.align		4
        /*0018*/ 	.word	0x00000000
	.align		4
        /*001c*/ 	.word	0xfffffffc


//--------------------- .text._Z13colSumProductPiS_S_ii --------------------------
	.section	.text._Z13colSumProductPiS_S_ii,"ax",@progbits
	.align	128
        .global         _Z13colSumProductPiS_S_ii
        .type           _Z13colSumProductPiS_S_ii,@function
        .size           _Z13colSumProductPiS_S_ii,(.L_x_27 - _Z13colSumProductPiS_S_ii)
        .other          _Z13colSumProductPiS_S_ii,@"STO_CUDA_ENTRY STV_DEFAULT"
_Z13colSumProductPiS_S_ii:
.text._Z13colSumProductPiS_S_ii:
[----:B------:R-:W-:Y:S01]  /*0000*/  LDC R1, c[0x0][0x37c] ;  /* 0x0000df00ff017b82 */ /* 0x000fe20000000800 */
[----:B------:R-:W0:Y:S07]  /*0010*/  S2R R0, SR_CTAID.X ;  /* 0x0000000000007919 */ /* 0x000e2e0000002500 */
[----:B------:R-:W0:Y:S02]  /*0020*/  LDC R3, c[0x0][0x39c] ;  /* 0x0000e700ff037b82 */ /* 0x000e240000000800 */
[----:B0-----:R-:W-:-:S13]  /*0030*/  ISETP.GE.AND P0, PT, R0, R3, PT ;  /* 0x000000030000720c */ /* 0x001fda0003f06270 */
[----:B------:R-:W-:Y:S05]  /*0040*/  @P0 EXIT ;  /* 0x000000000000094d */ /* 0x000fea0003800000 */
[----:B------:R-:W0:Y:S01]  /*0050*/  LDC R2, c[0x0][0x398] ;  /* 0x0000e600ff027b82 */ /* 0x000e220000000800 */
[----:B------:R-:W1:Y:S01]  /*0060*/  LDCU.64 UR4, c[0x0][0x358] ;  /* 0x00006b00ff0477ac */ /* 0x000e620008000a00 */
[----:B------:R-:W-:Y:S01]  /*0070*/  HFMA2 R5, -RZ, RZ, 0, 5.9604644775390625e-08 ;  /* 0x00000001ff057431 */ /* 0x000fe200000001ff */
[----:B------:R-:W-:Y:S02]  /*0080*/  MOV R8, RZ ;  /* 0x000000ff00087202 */ /* 0x000fe40000000f00 */
[----:B0-----:R-:W-:-:S13]  /*0090*/  ISETP.GE.AND P0, PT, R2, 0x1, PT ;  /* 0x000000010200780c */ /* 0x001fda0003f06270 */
[----:B-1----:R-:W-:Y:S05]  /*00a0*/  @!P0 BRA `(.L_x_0) ;  /* 0x00000008003c8947 */ /* 0x002fea0003800000 */
[C---:B------:R-:W-:Y:S02]  /*00b0*/  ISETP.GE.U32.AND P1, PT, R2.reuse, 0x10, PT ;  /* 0x000000100200780c */ /* 0x040fe40003f26070 */
[----:B------:R-:W-:Y:S02]  /*00c0*/  LOP3.LUT R6, R2, 0xf, RZ, 0xc0, !PT ;  /* 0x0000000f02067812 */ /* 0x000fe400078ec0ff */
[----:B------:R-:W-:Y:S02]  /*00d0*/  MOV R5, 0x1 ;  /* 0x0000000100057802 */ /* 0x000fe40000000f00 */
[----:B------:R-:W-:Y:S02]  /*00e0*/  ISETP.NE.AND P0, PT, R6, RZ, PT ;  /* 0x000000ff0600720c */ /* 0x000fe40003f05270 */
[----:B------:R-:W-:Y:S02]  /*00f0*/  MOV R7, RZ ;  /* 0x000000ff00077202 */ /* 0x000fe40000000f00 */
[----:B------:R-:W-:-:S03]  /*0100*/  MOV R8, RZ ;  /* 0x000000ff00087202 */ /* 0x000fc60000000f00 */
[----:B------:R-:W-:Y:S06]  /*0110*/  @!P1 BRA `(.L_x_1) ;  /* 0x0000000400089947 */ /* 0x000fec0003800000 */
[----:B------:R-:W-:Y:S01]  /*0120*/  LOP3.LUT R7, R2, 0x7ffffff0, RZ, 0xc0, !PT ;  /* 0x7ffffff002077812 */ /* 0x000fe200078ec0ff */
[----:B------:R-:W-:Y:S01]  /*0130*/  HFMA2 R8, -RZ, RZ, 0, 0 ;  /* 0x00000000ff087431 */ /* 0x000fe200000001ff */
[----:B------:R-:W-:Y:S02]  /*0140*/  MOV R5, 0x1 ;  /* 0x0000000100057802 */ /* 0x000fe40000000f00 */
[----:B------:R-:W-:Y:S02]  /*0150*/  MOV R4, R0 ;  /* 0x0000000000047202 */ /* 0x000fe40000000f00 */
[----:B------:R-:W-:-:S07]  /*0160*/  IADD3 R9, PT, PT, -R7, RZ, RZ ;  /* 0x000000ff07097210 */ /* 0x000fce0007ffe1ff */
.L_x_2:
[----:B------:R-:W0:Y:S02]  /*0170*/  LDC.64 R24, c[0x0][0x380] ;  /* 0x0000e000ff187b82 */ /* 0x000e240000000a00 */
[----:B0-----:R-:W-:-:S05]  /*0180*/  IMAD.WIDE R24, R4, 0x4, R24 ;  /* 0x0000000404187825 */ /* 0x001fca00078e0218 */
[----:B------:R-:W2:Y:S01]  /*0190*/  LDG.E R10, desc[UR4][R24.64] ;  /* 0x00000004180a7981 */ /* 0x000ea2000c1e1900 */
[----:B------:R-:W-:-:S05]  /*01a0*/  IMAD.WIDE R14, R3, 0x4, R24 ;  /* 0x00000004030e7825 */ /* 0x000fca00078e0218 */
[----:B------:R0:W3:Y:S01]  /*01b0*/  LDG.E R11, desc[UR4][R14.64] ;  /* 0x000000040e0b7981 */ /* 0x0000e2000c1e1900 */
[----:B------:R-:W-:-:S04]  /*01c0*/  IMAD.WIDE R18, R3, 0x4, R14 ;  /* 0x0000000403127825 */ /* 0x000fc800078e020e */
[C---:B------:R-:W-:Y:S02]  /*01d0*/  IMAD.WIDE R16, R3.reuse, 0x4, R18 ;  /* 0x0000000403107825 */ /* 0x040fe400078e0212 */
[----:B------:R-:W4:Y:S02]  /*01e0*/  LDG.E R18, desc[UR4][R18.64] ;  /* 0x0000000412127981 */ /* 0x000f24000c1e1900 */
[C---:B------:R-:W-:Y:S02]  /*01f0*/  IMAD.WIDE R12, R3.reuse, 0x4, R16 ;  /* 0x00000004030c7825 */ /* 0x040fe400078e0210 */
[----:B------:R1:W5:Y:S04]  /*0200*/  LDG.E R29, desc[UR4][R16.64] ;  /* 0x00000004101d7981 */ /* 0x000368000c1e1900 */
[----:B------:R1:W5:Y:S01]  /*0210*/  LDG.E R28, desc[UR4][R12.64] ;  /* 0x000000040c1c7981 */ /* 0x000362000c1e1900 */
[----:B------:R-:W-:-:S04]  /*0220*/  IMAD.WIDE R26, R3, 0x4, R12 ;  /* 0x00000004031a7825 */ /* 0x000fc800078e020c */
[C---:B------:R-:W-:Y:S02]  /*0230*/  IMAD.WIDE R22, R3.reuse, 0x4, R26 ;  /* 0x0000000403167825 */ /* 0x040fe400078e021a */
[----:B------:R-:W5:Y:S02]  /*0240*/  LDG.E R27, desc[UR4][R26.64] ;  /* 0x000000041a1b7981 */ /* 0x000f64000c1e1900 */
[----:B0-----:R-:W-:-:S05]  /*0250*/  IMAD.WIDE R14, R3, 0x4, R22 ;  /* 0x00000004030e7825 */ /* 0x001fca00078e0216 */
[----:B------:R0:W5:Y:S01]  /*0260*/  LDG.E R25, desc[UR4][R14.64] ;  /* 0x000000040e197981 */ /* 0x000162000c1e1900 */
[----:B------:R-:W-:-:S03]  /*0270*/  IMAD.WIDE R20, R3, 0x4, R14 ;  /* 0x0000000403147825 */ /* 0x000fc600078e020e */
[----:B------:R-:W5:Y:S01]  /*0280*/  LDG.E R26, desc[UR4][R22.64] ;  /* 0x00000004161a7981 */ /* 0x000f62000c1e1900 */
[----:B-1----:R-:W-:-:S03]  /*0290*/  IMAD.WIDE R16, R3, 0x4, R20 ;  /* 0x0000000403107825 */ /* 0x002fc600078e0214 */
[----:B------:R-:W5:Y:S04]  /*02a0*/  LDG.E R24, desc[UR4][R20.64] ;  /* 0x0000000414187981 */ /* 0x000f68000c1e1900 */
[----:B------:R1:W5:Y:S01]  /*02b0*/  LDG.E R19, desc[UR4][R16.64] ;  /* 0x0000000410137981 */ /* 0x000362000c1e1900 */
[----:B------:R-:W-:-:S04]  /*02c0*/  IMAD.WIDE R12, R3, 0x4, R16 ;  /* 0x00000004030c7825 */ /* 0x000fc800078e0210 */
[C---:B0-----:R-:W-:Y:S02]  /*02d0*/  IMAD.WIDE R14, R3.reuse, 0x4, R12 ;  /* 0x00000004030e7825 */ /* 0x041fe400078e020c */
[----:B------:R-:W5:Y:S02]  /*02e0*/  LDG.E R12, desc[UR4][R12.64] ;  /* 0x000000040c0c7981 */ /* 0x000f64000c1e1900 */
[C---:B-1----:R-:W-:Y:S02]  /*02f0*/  IMAD.WIDE R16, R3.reuse, 0x4, R14 ;  /* 0x0000000403107825 */ /* 0x042fe400078e020e */
[----:B------:R-:W5:Y:S02]  /*0300*/  LDG.E R15, desc[UR4][R14.64] ;  /* 0x000000040e0f7981 */ /* 0x000f64000c1e1900 */
[C---:B------:R-:W-:Y:S02]  /*0310*/  IMAD.WIDE R20, R3.reuse, 0x4, R16 ;  /* 0x0000000403147825 */ /* 0x040fe400078e0210 */
[----:B------:R-:W5:Y:S02]  /*0320*/  LDG.E R16, desc[UR4][R16.64] ;  /* 0x0000000410107981 */ /* 0x000f64000c1e1900 */
[----:B------:R-:W-:-:S02]  /*0330*/  IMAD.WIDE R22, R3, 0x4, R20 ;  /* 0x0000000403167825 */ /* 0x000fc400078e0214 */
[----:B------:R-:W5:Y:S04]  /*0340*/  LDG.E R21, desc[UR4][R20.64] ;  /* 0x0000000414157981 */ /* 0x000f68000c1e1900 */
[----:B------:R0:W5:Y:S02]  /*0350*/  LDG.E R13, desc[UR4][R22.64] ;  /* 0x00000004160d7981 */ /* 0x000164000c1e1900 */
[----:B0-----:R-:W-:-:S06]  /*0360*/  IMAD.WIDE R22, R3, 0x4, R22 ;  /* 0x0000000403167825 */ /* 0x001fcc00078e0216 */
[----:B------:R-:W5:Y:S01]  /*0370*/  LDG.E R22, desc[UR4][R22.64] ;  /* 0x0000000416167981 */ /* 0x000f62000c1e1900 */
[----:B------:R-:W-:-:S04]  /*0380*/  IADD3 R9, PT, PT, R9, 0x10, RZ ;  /* 0x0000001009097810 */ /* 0x000fc80007ffe0ff */
[----:B------:R-:W-:Y:S02]  /*0390*/  ISETP.NE.AND P1, PT, R9, RZ, PT ;  /* 0x000000ff0900720c */ /* 0x000fe40003f25270 */
[----:B------:R-:W-:Y:S01]  /*03a0*/  LEA R4, R3, R4, 0x4 ;  /* 0x0000000403047211 */ /* 0x000fe200078e20ff */
[----:B--2---:R-:W-:-:S04]  /*03b0*/  IMAD R5, R10, R5, RZ ;  /* 0x000000050a057224 */ /* 0x004fc800078e02ff */
[----:B---3--:R-:W-:-:S04]  /*03c0*/  IMAD R5, R5, R11, RZ ;  /* 0x0000000b05057224 */ /* 0x008fc800078e02ff */
[----:B----4-:R-:W-:-:S04]  /*03d0*/  IMAD R5, R5, R18, RZ ;  /* 0x0000001205057224 */ /* 0x010fc800078e02ff */
[----:B-----5:R-:W-:-:S04]  /*03e0*/  IMAD R5, R5, R29, RZ ;  /* 0x0000001d05057224 */ /* 0x020fc800078e02ff */
[----:B------:R-:W-:-:S04]  /*03f0*/  IMAD R14, R5, R28, RZ ;  /* 0x0000001c050e7224 */ /* 0x000fc800078e02ff */
[----:B------:R-:W-:Y:S01]  /*0400*/  IMAD R5, R14, R27, RZ ;  /* 0x0000001b0e057224 */ /* 0x000fe200078e02ff */
[----:B------:R-:W-:-:S03]  /*0410*/  IADD3 R8, PT, PT, R11, R10, R8 ;  /* 0x0000000a0b087210 */ /* 0x000fc60007ffe008 */
[----:B------:R-:W-:-:S04]  /*0420*/  IMAD R14, R5, R26, RZ ;  /* 0x0000001a050e7224 */ /* 0x000fc800078e02ff */
[----:B------:R-:W-:-:S04]  /*0430*/  IMAD R5, R14, R25, RZ ;  /* 0x000000190e057224 */ /* 0x000fc800078e02ff */
[----:B------:R-:W-:Y:S01]  /*0440*/  IMAD R10, R5, R24, RZ ;  /* 0x00000018050a7224 */ /* 0x000fe200078e02ff */
[----:B------:R-:W-:-:S03]  /*0450*/  IADD3 R8, PT, PT, R29, R18, R8 ;  /* 0x000000121d087210 */ /* 0x000fc60007ffe008 */
        /* <DEDUP_REMOVED lines=10> */
[-C--:B------:R-:W-:Y:S01]  /*0500*/  IMAD R5, R10, R13.reuse, RZ ;  /* 0x0000000d0a057224 */ /* 0x080fe200078e02ff */
[----:B------:R-:W-:-:S03]  /*0510*/  IADD3 R8, PT, PT, R22, R13, R8 ;  /* 0x0000000d16087210 */ /* 0x000fc60007ffe008 */
[----:B------:R-:W-:Y:S01]  /*0520*/  IMAD R5, R5, R22, RZ ;  /* 0x0000001605057224 */ /* 0x000fe200078e02ff */
[----:B------:R-:W-:Y:S06]  /*0530*/  @P1 BRA `(.L_x_2) ;  /* 0xfffffffc000c1947 */ /* 0x000fec000383ffff */
.L_x_1:
[----:B------:R-:W-:Y:S05]  /*0540*/  @!P0 BRA `(.L_x_0) ;  /* 0x0000000400148947 */ /* 0x000fea0003800000 */
[----:B------:R-:W-:Y:S02]  /*0550*/  ISETP.GE.U32.AND P0, PT, R6, 0x8, PT ;  /* 0x000000080600780c */ /* 0x000fe40003f06070 */
[----:B------:R-:W-:-:S04]  /*0560*/  LOP3.LUT R26, R2, 0x7, RZ, 0xc0, !PT ;  /* 0x00000007021a7812 */ /* 0x000fc800078ec0ff */
[----:B------:R-:W-:-:S07]  /*0570*/  ISETP.NE.AND P1, PT, R26, RZ, PT ;  /* 0x000000ff1a00720c */ /* 0x000fce0003f25270 */
[----:B------:R-:W-:Y:S06]  /*0580*/  @!P0 BRA `(.L_x_3) ;  /* 0x00000000007c8947 */ /* 0x000fec0003800000 */
[----:B------:R-:W0:Y:S01]  /*0590*/  LDC.64 R20, c[0x0][0x380] ;  /* 0x0000e000ff147b82 */ /* 0x000e220000000a00 */
[----:B------:R-:W-:-:S04]  /*05a0*/  IMAD R9, R7, R3, R0 ;  /* 0x0000000307097224 */ /* 0x000fc800078e0200 */
[----:B0-----:R-:W-:-:S05]  /*05b0*/  IMAD.WIDE R20, R9, 0x4, R20 ;  /* 0x0000000409147825 */ /* 0x001fca00078e0214 */
[----:B------:R-:W2:Y:S01]  /*05c0*/  LDG.E R4, desc[UR4][R20.64] ;  /* 0x0000000414047981 */ /* 0x000ea2000c1e1900 */
[----:B------:R-:W-:-:S05]  /*05d0*/  IMAD.WIDE R22, R3, 0x4, R20 ;  /* 0x0000000403167825 */ /* 0x000fca00078e0214 */
[----:B------:R-:W3:Y:S01]  /*05e0*/  LDG.E R9, desc[UR4][R22.64] ;  /* 0x0000000416097981 */ /* 0x000ee2000c1e1900 */
[----:B------:R-:W-:-:S05]  /*05f0*/  IMAD.WIDE R24, R3, 0x4, R22 ;  /* 0x0000000403187825 */ /* 0x000fca00078e0216 */
[----:B------:R-:W4:Y:S01]  /*0600*/  LDG.E R6, desc[UR4][R24.64] ;  /* 0x0000000418067981 */ /* 0x000f22000c1e1900 */
[----:B------:R-:W-:-:S04]  /*0610*/  IMAD.WIDE R10, R3, 0x4, R24 ;  /* 0x00000004030a7825 */ /* 0x000fc800078e0218 */
[C---:B------:R-:W-:Y:S02]  /*0620*/  IMAD.WIDE R14, R3.reuse, 0x4, R10 ;  /* 0x00000004030e7825 */ /* 0x040fe400078e020a */
[----:B------:R-:W5:Y:S02]  /*0630*/  LDG.E R10, desc[UR4][R10.64] ;  /* 0x000000040a0a7981 */ /* 0x000f64000c1e1900 */
[C---:B------:R-:W-:Y:S02]  /*0640*/  IMAD.WIDE R12, R3.reuse, 0x4, R14 ;  /* 0x00000004030c7825 */ /* 0x040fe400078e020e */
[----:B------:R-:W5:Y:S02]  /*0650*/  LDG.E R14, desc[UR4][R14.64] ;  /* 0x000000040e0e7981 */ /* 0x000f64000c1e1900 */
[C---:B------:R-:W-:Y:S02]  /*0660*/  IMAD.WIDE R16, R3.reuse, 0x4, R12 ;  /* 0x0000000403107825 */ /* 0x040fe400078e020c */
[----:B------:R-:W5:Y:S02]  /*0670*/  LDG.E R12, desc[UR4][R12.64] ;  /* 0x000000040c0c7981 */ /* 0x000f64000c1e1900 */
[----:B------:R-:W-:-:S02]  /*0680*/  IMAD.WIDE R18, R3, 0x4, R16 ;  /* 0x0000000403127825 */ /* 0x000fc400078e0210 */
[----:B------:R-:W5:Y:S04]  /*0690*/  LDG.E R16, desc[UR4][R16.64] ;  /* 0x0000000410107981 */ /* 0x000f68000c1e1900 */
[----:B------:R-:W5:Y:S01]  /*06a0*/  LDG.E R18, desc[UR4][R18.64] ;  /* 0x0000000412127981 */ /* 0x000f62000c1e1900 */
[----:B------:R-:W-:Y:S01]  /*06b0*/  IADD3 R7, PT, PT, R7, 0x8, RZ ;  /* 0x0000000807077810 */ /* 0x000fe20007ffe0ff */
[----:B--2---:R-:W-:-:S04]  /*06c0*/  IMAD R20, R5, R4, RZ ;  /* 0x0000000405147224 */ /* 0x004fc800078e02ff */
[----:B---3--:R-:W-:-:S04]  /*06d0*/  IMAD R5, R20, R9, RZ ;  /* 0x0000000914057224 */ /* 0x008fc800078e02ff */
[----:B----4-:R-:W-:Y:S01]  /*06e0*/  IMAD R5, R5, R6, RZ ;  /* 0x0000000605057224 */ /* 0x010fe200078e02ff */
[----:B------:R-:W-:-:S03]  /*06f0*/  IADD3 R9, PT, PT, R9, R4, R8 ;  /* 0x0000000409097210 */ /* 0x000fc60007ffe008 */
[----:B-----5:R-:W-:Y:S01]  /*0700*/  IMAD R5, R5, R10, RZ ;  /* 0x0000000a05057224 */ /* 0x020fe200078e02ff */
[----:B------:R-:W-:-:S03]  /*0710*/  IADD3 R9, PT, PT, R10, R6, R9 ;  /* 0x000000060a097210 */ /* 0x000fc60007ffe009 */
[----:B------:R-:W-:-:S04]  /*0720*/  IMAD R5, R5, R14, RZ ;  /* 0x0000000e05057224 */ /* 0x000fc800078e02ff */
[----:B------:R-:W-:Y:S01]  /*0730*/  IMAD R5, R5, R12, RZ ;  /* 0x0000000c05057224 */ /* 0x000fe200078e02ff */
[----:B------:R-:W-:-:S03]  /*0740*/  IADD3 R9, PT, PT, R12, R14, R9 ;  /* 0x0000000e0c097210 */ /* 0x000fc60007ffe009 */
[-C--:B------:R-:W-:Y:S01]  /*0750*/  IMAD R5, R5, R16.reuse, RZ ;  /* 0x0000001005057224 */ /* 0x080fe200078e02ff */
[----:B------:R-:W-:-:S03]  /*0760*/  IADD3 R8, PT, PT, R18, R16, R9 ;  /* 0x0000001012087210 */ /* 0x000fc60007ffe009 */
[----:B------:R-:W-:-:S07]  /*0770*/  IMAD R5, R5, R18, RZ ;  /* 0x0000001205057224 */ /* 0x000fce00078e02ff */
.L_x_3:
[----:B------:R-:W-:Y:S05]  /*0780*/  @!P1 BRA `(.L_x_0) ;  /* 0x0000000000849947 */ /* 0x000fea0003800000 */
[----:B------:R-:W-:Y:S02]  /*0790*/  ISETP.GE.U32.AND P0, PT, R26, 0x4, PT ;  /* 0x000000041a00780c */ /* 0x000fe40003f06070 */
[----:B------:R-:W-:-:S04]  /*07a0*/  LOP3.LUT R2, R2, 0x3, RZ, 0xc0, !PT ;  /* 0x0000000302027812 */ /* 0x000fc800078ec0ff */
[----:B------:R-:W-:-:S07]  /*07b0*/  ISETP.NE.AND P1, PT, R2, RZ, PT ;  /* 0x000000ff0200720c */ /* 0x000fce0003f25270 */
[----:B------:R-:W-:Y:S06]  /*07c0*/  @!P0 BRA `(.L_x_4) ;  /* 0x0000000000448947 */ /* 0x000fec0003800000 */
[----:B------:R-:W0:Y:S01]  /*07d0*/  LDC.64 R10, c[0x0][0x380] ;  /* 0x0000e000ff0a7b82 */ /* 0x000e220000000a00 */
[----:B------:R-:W-:-:S04]  /*07e0*/  IMAD R9, R7, R3, R0 ;  /* 0x0000000307097224 */ /* 0x000fc800078e0200 */
[----:B0-----:R-:W-:-:S04]  /*07f0*/  IMAD.WIDE R10, R9, 0x4, R10 ;  /* 0x00000004090a7825 */ /* 0x001fc800078e020a */
[C---:B------:R-:W-:Y:S02]  /*0800*/  IMAD.WIDE R12, R3.reuse, 0x4, R10 ;  /* 0x00000004030c7825 */ /* 0x040fe400078e020a */
[----:B------:R-:W2:Y:S02]  /*0810*/  LDG.E R10, desc[UR4][R10.64] ;  /* 0x000000040a0a7981 */ /* 0x000ea4000c1e1900 */
[C---:B------:R-:W-:Y:S02]  /*0820*/  IMAD.WIDE R14, R3.reuse, 0x4, R12 ;  /* 0x00000004030e7825 */ /* 0x040fe400078e020c */
[----:B------:R-:W3:Y:S02]  /*0830*/  LDG.E R13, desc[UR4][R12.64] ;  /* 0x000000040c0d7981 */ /* 0x000ee4000c1e1900 */
[----:B------:R-:W-:Y:S02]  /*0840*/  IMAD.WIDE R16, R3, 0x4, R14 ;  /* 0x0000000403107825 */ /* 0x000fe400078e020e */
[----:B------:R-:W4:Y:S04]  /*0850*/  LDG.E R14, desc[UR4][R14.64] ;  /* 0x000000040e0e7981 */ /* 0x000f28000c1e1900 */
[----:B------:R-:W5:Y:S01]  /*0860*/  LDG.E R17, desc[UR4][R16.64] ;  /* 0x0000000410117981 */ /* 0x000f62000c1e1900 */
[----:B------:R-:W-:Y:S01]  /*0870*/  IADD3 R7, PT, PT, R7, 0x4, RZ ;  /* 0x0000000407077810 */ /* 0x000fe20007ffe0ff */
[----:B--2---:R-:W-:-:S04]  /*0880*/  IMAD R5, R5, R10, RZ ;  /* 0x0000000a05057224 */ /* 0x004fc800078e02ff */
[----:B---3--:R-:W-:Y:S01]  /*0890*/  IMAD R5, R5, R13, RZ ;  /* 0x0000000d05057224 */ /* 0x008fe200078e02ff */
[----:B------:R-:W-:-:S03]  /*08a0*/  IADD3 R8, PT, PT, R13, R10, R8 ;  /* 0x0000000a0d087210 */ /* 0x000fc60007ffe008 */
[-C--:B----4-:R-:W-:Y:S01]  /*08b0*/  IMAD R5, R5, R14.reuse, RZ ;  /* 0x0000000e05057224 */ /* 0x090fe200078e02ff */
[----:B-----5:R-:W-:-:S03]  /*08c0*/  IADD3 R8, PT, PT, R17, R14, R8 ;  /* 0x0000000e11087210 */ /* 0x020fc60007ffe008 */
[----:B------:R-:W-:-:S07]  /*08d0*/  IMAD R5, R5, R17, RZ ;  /* 0x0000001105057224 */ /* 0x000fce00078e02ff */
.L_x_4:
[----:B------:R-:W-:Y:S05]  /*08e0*/  @!P1 BRA `(.L_x_0) ;  /* 0x00000000002c9947 */ /* 0x000fea0003800000 */
[----:B------:R-:W0:Y:S01]  /*08f0*/  LDC.64 R10, c[0x0][0x380] ;  /* 0x0000e000ff0a7b82 */ /* 0x000e220000000a00 */
[----:B------:R-:W-:Y:S01]  /*0900*/  IMAD R4, R7, R3, R0 ;  /* 0x0000000307047224 */ /* 0x000fe200078e0200 */
[----:B------:R-:W-:-:S07]  /*0910*/  IADD3 R2, PT, PT, -R2, RZ, RZ ;  /* 0x000000ff02027210 */ /* 0x000fce0007ffe1ff */
.L_x_5:
[----:B0-----:R-:W-:-:S06]  /*0920*/  IMAD.WIDE R6, R4, 0x4, R10 ;  /* 0x0000000404067825 */ /* 0x001fcc00078e020a */
[----:B------:R-:W2:Y:S01]  /*0930*/  LDG.E R6, desc[UR4][R6.64] ;  /* 0x0000000406067981 */ /* 0x000ea2000c1e1900 */
[----:B------:R-:W-:Y:S02]  /*0940*/  IADD3 R2, PT, PT, R2, 0x1, RZ ;  /* 0x0000000102027810 */ /* 0x000fe40007ffe0ff */
[----:B------:R-:W-:Y:S02]  /*0950*/  IADD3 R4, PT, PT, R4, R3, RZ ;  /* 0x0000000304047210 */ /* 0x000fe40007ffe0ff */
[----:B------:R-:W-:Y:S02]  /*0960*/  ISETP.NE.AND P0, PT, R2, RZ, PT ;  /* 0x000000ff0200720c */ /* 0x000fe40003f05270 */
[C---:B--2---:R-:W-:Y:S01]  /*0970*/  IADD3 R8, PT, PT, R6.reuse, R8, RZ ;  /* 0x0000000806087210 */ /* 0x044fe20007ffe0ff */
[----:B------:R-:W-:-:S10]  /*0980*/  IMAD R5, R6, R5, RZ ;  /* 0x0000000506057224 */ /* 0x000fd400078e02ff */
[----:B------:R-:W-:Y:S05]  /*0990*/  @P0 BRA `(.L_x_5) ;  /* 0xfffffffc00e00947 */ /* 0x000fea000383ffff */
.L_x_0:
[----:B------:R-:W0:Y:S08]  /*09a0*/  LDC.64 R2, c[0x0][0x388] ;  /* 0x0000e200ff027b82 */ /* 0x000e300000000a00 */
[----:B------:R-:W1:Y:S01]  /*09b0*/  LDC.64 R6, c[0x0][0x390] ;  /* 0x0000e400ff067b82 */ /* 0x000e620000000a00 */
[----:B0-----:R-:W-:-:S05]  /*09c0*/  IMAD.WIDE.U32 R2, R0, 0x4, R2 ;  /* 0x0000000400027825 */ /* 0x001fca00078e0002 */
[----:B------:R-:W-:Y:S01]  /*09d0*/  STG.E desc[UR4][R2.64], R8 ;  /* 0x0000000802007986 */ /* 0x000fe2000c101904 */
[----:B-1----:R-:W-:-:S05]  /*09e0*/  IMAD.WIDE.U32 R6, R0, 0x4, R6 ;  /* 0x0000000400067825 */ /* 0x002fca00078e0006 */
[----:B------:R-:W-:Y:S01]  /*09f0*/  STG.E desc[UR4][R6.64], R5 ;  /* 0x0000000506007986 */ /* 0x000fe2000c101904 */
[----:B------:R-:W-:Y:S05]  /*0a00*/  EXIT ;  /* 0x000000000000794d */ /* 0x000fea0003800000 */
.L_x_6:
[----:B------:R-:W-:-:S00]  /*0a10*/  BRA `(.L_x_6) ;  /* 0xfffffffc00fc7947 */ /* 0x000fc0000383ffff */
[----:B------:R-:W-:-:S00]  /*0a20*/  NOP ;  /* 0x0000000000007918 */ /* 0x000fc00000000000 */
        /* <DEDUP_REMOVED lines=13> */
.L_x_27:


//--------------------- .text._Z13rowSumProductPiS_S_ii --------------------------
	.section	.text._Z13rowSumProductPiS_S_ii,"ax",@progbits
	.align	128
        .global         _Z13rowSumProductPiS_S_ii
        .type           _Z13rowSumProductPiS_S_ii,@function
        .size           _Z13rowSumProductPiS_S_ii,(.L_x_28 - _Z13rowSumProductPiS_S_ii)
        .other          _Z13rowSumProductPiS_S_ii,@"STO_CUDA_ENTRY STV_DEFAULT"
_Z13rowSumProductPiS_S_ii:
.text._Z13rowSumProductPiS_S_ii:
[----:B------:R-:W-:Y:S01]  /*0000*/  LDC R1, c[0x0][0x37c] ;  /* 0x0000df00ff017b82 */ /* 0x000fe20000000800 */
[----:B------:R-:W0:Y:S01]  /*0010*/  S2R R0, SR_CTAID.X ;  /* 0x0000000000007919 */ /* 0x000e220000002500 */
[----:B------:R-:W0:Y:S02]  /*0020*/  LDCU UR4, c[0x0][0x398] ;  /* 0x00007300ff0477ac */ /* 0x000e240008000800 */
[----:B0-----:R-:W-:-:S13]  /*0030*/  ISETP.GE.AND P0, PT, R0, UR4, PT ;  /* 0x0000000400007c0c */ /* 0x001fda000bf06270 */
[----:B------:R-:W-:Y:S05]  /*0040*/  @P0 EXIT ;  /* 0x000000000000094d */ /* 0x000fea0003800000 */
[----:B------:R-:W0:Y:S01]  /*0050*/  LDCU UR5, c[0x0][0x39c] ;  /* 0x00007380ff0577ac */ /* 0x000e220008000800 */
[----:B------:R-:W-:Y:S01]  /*0060*/  HFMA2 R5, -RZ, RZ, 0, 5.9604644775390625e-08 ;  /* 0x00000001ff057431 */ /* 0x000fe200000001ff */
[----:B------:R-:W-:Y:S01]  /*0070*/  MOV R4, RZ ;  /* 0x000000ff00047202 */ /* 0x000fe20000000f00 */
[----:B------:R-:W1:Y:S01]  /*0080*/  LDCU.64 UR8, c[0x0][0x358] ;  /* 0x00006b00ff0877ac */ /* 0x000e620008000a00 */
[----:B0-----:R-:W-:-:S09]  /*0090*/  UISETP.GE.AND UP0, UPT, UR5, 0x1, UPT ;  /* 0x000000010500788c */ /* 0x001fd2000bf06270 */
[----:B-1----:R-:W-:Y:S05]  /*00a0*/  BRA.U !UP0, `(.L_x_7) ;  /* 0x0000000908187547 */ /* 0x002fea000b800000 */
[----:B------:R-:W-:Y:S02]  /*00b0*/  UISETP.GE.U32.AND UP1, UPT, UR5, 0x10, UPT ;  /* 0x000000100500788c */ /* 0x000fe4000bf26070 */
[----:B------:R-:W-:Y:S01]  /*00c0*/  IMAD R6, R0, UR5, RZ ;  /* 0x0000000500067c24 */ /* 0x000fe2000f8e02ff */
[----:B------:R-:W-:Y:S01]  /*00d0*/  ULOP3.LUT UR6, UR5, 0xf, URZ, 0xc0, !UPT ;  /* 0x0000000f05067892 */ /* 0x000fe2000f8ec0ff */
[----:B------:R-:W-:Y:S01]  /*00e0*/  MOV R5, 0x1 ;  /* 0x0000000100057802 */ /* 0x000fe20000000f00 */
[----:B------:R-:W-:Y:S01]  /*00f0*/  UMOV UR4, URZ ;  /* 0x000000ff00047c82 */ /* 0x000fe20008000000 */
[----:B------:R-:W-:Y:S01]  /*0100*/  MOV R4, RZ ;  /* 0x000000ff00047202 */ /* 0x000fe20000000f00 */
[----:B------:R-:W-:Y:S02]  /*0110*/  UISETP.NE.AND UP0, UPT, UR6, URZ, UPT ;  /* 0x000000ff0600728c */ /* 0x000fe4000bf05270 */
[----:B------:R-:W-:Y:S09]  /*0120*/  BRA.U !UP1, `(.L_x_8) ;  /* 0x0000000109d47547 */ /* 0x000ff2000b800000 */
[----:B------:R-:W0:Y:S01]  /*0130*/  LDC.64 R2, c[0x0][0x380] ;  /* 0x0000e000ff027b82 */ /* 0x000e220000000a00 */
[----:B------:R-:W-:Y:S01]  /*0140*/  HFMA2 R4, -RZ, RZ, 0, 0 ;  /* 0x00000000ff047431 */ /* 0x000fe200000001ff */
[----:B------:R-:W-:Y:S01]  /*0150*/  ULOP3.LUT UR4, UR5, 0x7ffffff0, URZ, 0xc0, !UPT ;  /* 0x7ffffff005047892 */ /* 0x000fe2000f8ec0ff */
[----:B------:R-:W-:-:S03]  /*0160*/  MOV R5, 0x1 ;  /* 0x0000000100057802 */ /* 0x000fc60000000f00 */
[----:B------:R-:W-:Y:S01]  /*0170*/  UIADD3 UR7, UPT, UPT, -UR4, URZ, URZ ;  /* 0x000000ff04077290 */ /* 0x000fe2000fffe1ff */
[----:B0-----:R-:W-:-:S03]  /*0180*/  IMAD.WIDE.U32 R2, R6, 0x4, R2 ;  /* 0x0000000406027825 */ /* 0x001fc600078e0002 */
[----:B------:R-:W-:-:S04]  /*0190*/  IADD3 R2, P0, PT, R2, 0x20, RZ ;  /* 0x0000002002027810 */ /* 0x000fc80007f1e0ff */
[----:B------:R-:W-:-:S09]  /*01a0*/  IADD3.X R3, PT, PT, RZ, R3, RZ, P0, !PT ;  /* 0x00000003ff037210 */ /* 0x000fd200007fe4ff */
.L_x_9:
[----:B------:R-:W2:Y:S04]  /*01b0*/  LDG.E R22, desc[UR8][R2.64+-0x20] ;  /* 0xffffe00802167981 */ /* 0x000ea8000c1e1900 */
[----:B------:R-:W3:Y:S04]  /*01c0*/  LDG.E R21, desc[UR8][R2.64+-0x1c] ;  /* 0xffffe40802157981 */ /* 0x000ee8000c1e1900 */
[----:B------:R-:W4:Y:S04]  /*01d0*/  LDG.E R20, desc[UR8][R2.64+-0x18] ;  /* 0xffffe80802147981 */ /* 0x000f28000c1e1900 */
[----:B------:R-:W5:Y:S04]  /*01e0*/  LDG.E R19, desc[UR8][R2.64+-0x14] ;  /* 0xffffec0802137981 */ /* 0x000f68000c1e1900 */
        /* <DEDUP_REMOVED lines=11> */
[----:B------:R0:W5:Y:S01]  /*02a0*/  LDG.E R8, desc[UR8][R2.64+0x1c] ;  /* 0x00001c0802087981 */ /* 0x000162000c1e1900 */
[----:B------:R-:W-:-:S04]  /*02b0*/  UIADD3 UR7, UPT, UPT, UR7, 0x10, URZ ;  /* 0x0000001007077890 */ /* 0x000fc8000fffe0ff */
[----:B------:R-:W-:Y:S01]  /*02c0*/  UISETP.NE.AND UP1, UPT, UR7, URZ, UPT ;  /* 0x000000ff0700728c */ /* 0x000fe2000bf25270 */
[----:B0-----:R-:W-:-:S05]  /*02d0*/  IADD3 R2, P0, PT, R2, 0x40, RZ ;  /* 0x0000004002027810 */ /* 0x001fca0007f1e0ff */
[----:B------:R-:W-:Y:S02]  /*02e0*/  IMAD.X R3, RZ, RZ, R3, P0 ;  /* 0x000000ffff037224 */ /* 0x000fe400000e0603 */
[----:B--2---:R-:W-:-:S04]  /*02f0*/  IMAD R24, R22, R5, RZ ;  /* 0x0000000516187224 */ /* 0x004fc800078e02ff */
[----:B---3--:R-:W-:Y:S01]  /*0300*/  IMAD R5, R24, R21, RZ ;  /* 0x0000001518057224 */ /* 0x008fe200078e02ff */
[----:B------:R-:W-:-:S03]  /*0310*/  IADD3 R4, PT, PT, R21, R22, R4 ;  /* 0x0000001615047210 */ /* 0x000fc60007ffe004 */
[----:B----4-:R-:W-:-:S04]  /*0320*/  IMAD R24, R5, R20, RZ ;  /* 0x0000001405187224 */ /* 0x010fc800078e02ff */
[----:B-----5:R-:W-:Y:S01]  /*0330*/  IMAD R5, R24, R19, RZ ;  /* 0x0000001318057224 */ /* 0x020fe200078e02ff */
[----:B------:R-:W-:-:S03]  /*0340*/  IADD3 R4, PT, PT, R19, R20, R4 ;  /* 0x0000001413047210 */ /* 0x000fc60007ffe004 */
[----:B------:R-:W-:-:S04]  /*0350*/  IMAD R24, R5, R18, RZ ;  /* 0x0000001205187224 */ /* 0x000fc800078e02ff */
[----:B------:R-:W-:Y:S01]  /*0360*/  IMAD R5, R24, R17, RZ ;  /* 0x0000001118057224 */ /* 0x000fe200078e02ff */
        /* <DEDUP_REMOVED lines=13> */
[-C--:B------:R-:W-:Y:S01]  /*0440*/  IMAD R5, R14, R7.reuse, RZ ;  /* 0x000000070e057224 */ /* 0x080fe200078e02ff */
[----:B------:R-:W-:-:S03]  /*0450*/  IADD3 R4, PT, PT, R8, R7, R4 ;  /* 0x0000000708047210 */ /* 0x000fc60007ffe004 */
[----:B------:R-:W-:Y:S01]  /*0460*/  IMAD R5, R5, R8, RZ ;  /* 0x0000000805057224 */ /* 0x000fe200078e02ff */
[----:B------:R-:W-:Y:S06]  /*0470*/  BRA.U UP1, `(.L_x_9) ;  /* 0xfffffffd014c7547 */ /* 0x000fec000b83ffff */
.L_x_8:
[----:B------:R-:W-:Y:S05]  /*0480*/  BRA.U !UP0, `(.L_x_7) ;  /* 0x0000000508207547 */ /* 0x000fea000b800000 */
[----:B------:R-:W-:Y:S02]  /*0490*/  UISETP.GE.U32.AND UP0, UPT, UR6, 0x8, UPT ;  /* 0x000000080600788c */ /* 0x000fe4000bf06070 */
[----:B------:R-:W-:-:S04]  /*04a0*/  ULOP3.LUT UR7, UR5, 0x7, URZ, 0xc0, !UPT ;  /* 0x0000000705077892 */ /* 0x000fc8000f8ec0ff */
[----:B------:R-:W-:-:S03]  /*04b0*/  UISETP.NE.AND UP1, UPT, UR7, URZ, UPT ;  /* 0x000000ff0700728c */ /* 0x000fc6000bf25270 */
[----:B------:R-:W-:Y:S08]  /*04c0*/  BRA.U !UP0, `(.L_x_10) ;  /* 0x0000000108747547 */ /* 0x000ff0000b800000 */
[----:B------:R-:W0:Y:S01]  /*04d0*/  LDC.64 R8, c[0x0][0x380] ;  /* 0x0000e000ff087b82 */ /* 0x000e220000000a00 */
[C---:B------:R-:W-:Y:S02]  /*04e0*/  IADD3 R3, PT, PT, R6.reuse, UR4, RZ ;  /* 0x0000000406037c10 */ /* 0x040fe4000fffe0ff */
[----:B------:R-:W-:-:S04]  /*04f0*/  IADD3 R7, P0, PT, R6, UR4, RZ ;  /* 0x0000000406077c10 */ /* 0x000fc8000ff1e0ff */
[----:B------:R-:W-:Y:S01]  /*0500*/  IADD3.X R10, PT, PT, RZ, RZ, RZ, P0, !PT ;  /* 0x000000ffff0a7210 */ /* 0x000fe200007fe4ff */
[----:B------:R-:W1:Y:S01]  /*0510*/  LDC.64 R12, c[0x0][0x380] ;  /* 0x0000e000ff0c7b82 */ /* 0x000e620000000a00 */
[----:B0-----:R-:W-:-:S06]  /*0520*/  IMAD.WIDE.U32 R8, R3, 0x4, R8 ;  /* 0x0000000403087825 */ /* 0x001fcc00078e0008 */
[----:B------:R-:W2:Y:S01]  /*0530*/  LDG.E R8, desc[UR8][R8.64] ;  /* 0x0000000808087981 */ /* 0x000ea2000c1e1900 */
[----:B-1----:R-:W-:-:S04]  /*0540*/  LEA R2, P0, R7, R12, 0x2 ;  /* 0x0000000c07027211 */ /* 0x002fc800078010ff */
[----:B------:R-:W-:-:S05]  /*0550*/  LEA.HI.X R3, R7, R13, R10, 0x2, P0 ;  /* 0x0000000d07037211 */ /* 0x000fca00000f140a */
[----:B------:R-:W3:Y:S04]  /*0560*/  LDG.E R7, desc[UR8][R2.64+0x4] ;  /* 0x0000040802077981 */ /* 0x000ee8000c1e1900 */
[----:B------:R-:W4:Y:S04]  /*0570*/  LDG.E R10, desc[UR8][R2.64+0x8] ;  /* 0x00000808020a7981 */ /* 0x000f28000c1e1900 */
[----:B------:R-:W5:Y:S04]  /*0580*/  LDG.E R11, desc[UR8][R2.64+0xc] ;  /* 0x00000c08020b7981 */ /* 0x000f68000c1e1900 */
[----:B------:R-:W5:Y:S04]  /*0590*/  LDG.E R12, desc[UR8][R2.64+0x10] ;  /* 0x00001008020c7981 */ /* 0x000f68000c1e1900 */
[----:B------:R-:W5:Y:S04]  /*05a0*/  LDG.E R13, desc[UR8][R2.64+0x14] ;  /* 0x00001408020d7981 */ /* 0x000f68000c1e1900 */
[----:B------:R-:W5:Y:S04]  /*05b0*/  LDG.E R14, desc[UR8][R2.64+0x18] ;  /* 0x00001808020e7981 */ /* 0x000f68000c1e1900 */
[----:B------:R-:W5:Y:S01]  /*05c0*/  LDG.E R15, desc[UR8][R2.64+0x1c] ;  /* 0x00001c08020f7981 */ /* 0x000f62000c1e1900 */
[----:B------:R-:W-:Y:S01]  /*05d0*/  UIADD3 UR4, UPT, UPT, UR4, 0x8, URZ ;  /* 0x0000000804047890 */ /* 0x000fe2000fffe0ff */
[----:B--2---:R-:W-:-:S04]  /*05e0*/  IMAD R5, R5, R8, RZ ;  /* 0x0000000805057224 */ /* 0x004fc800078e02ff */
[----:B---3--:R-:W-:-:S04]  /*05f0*/  IMAD R5, R5, R7, RZ ;  /* 0x0000000705057224 */ /* 0x008fc800078e02ff */
[----:B----4-:R-:W-:-:S04]  /*0600*/  IMAD R5, R5, R10, RZ ;  /* 0x0000000a05057224 */ /* 0x010fc800078e02ff */
[----:B-----5:R-:W-:Y:S01]  /*0610*/  IMAD R5, R5, R11, RZ ;  /* 0x0000000b05057224 */ /* 0x020fe200078e02ff */
[----:B------:R-:W-:-:S03]  /*0620*/  IADD3 R4, PT, PT, R7, R8, R4 ;  /* 0x0000000807047210 */ /* 0x000fc60007ffe004 */
[----:B------:R-:W-:Y:S01]  /*0630*/  IMAD R5, R5, R12, RZ ;  /* 0x0000000c05057224 */ /* 0x000fe200078e02ff */
[----:B------:R-:W-:-:S03]  /*0640*/  IADD3 R4, PT, PT, R11, R10, R4 ;  /* 0x0000000a0b047210 */ /* 0x000fc60007ffe004 */
[----:B------:R-:W-:Y:S01]  /*0650*/  IMAD R5, R5, R13, RZ ;  /* 0x0000000d05057224 */ /* 0x000fe200078e02ff */
[----:B------:R-:W-:-:S03]  /*0660*/  IADD3 R4, PT, PT, R13, R12, R4 ;  /* 0x0000000c0d047210 */ /* 0x000fc60007ffe004 */
[-C--:B------:R-:W-:Y:S01]  /*0670*/  IMAD R5, R5, R14.reuse, RZ ;  /* 0x0000000e05057224 */ /* 0x080fe200078e02ff */
[----:B------:R-:W-:-:S03]  /*0680*/  IADD3 R4, PT, PT, R15, R14, R4 ;  /* 0x0000000e0f047210 */ /* 0x000fc60007ffe004 */
[----:B------:R-:W-:-:S07]  /*0690*/  IMAD R5, R5, R15, RZ ;  /* 0x0000000f05057224 */ /* 0x000fce00078e02ff */
.L_x_10:
        /* <DEDUP_REMOVED lines=16> */
[----:B------:R-:W5:Y:S01]  /*07a0*/  LDG.E R11, desc[UR8][R8.64+0xc] ;  /* 0x00000c08080b7981 */ /* 0x000f62000c1e1900 */
[----:B------:R-:W-:Y:S01]  /*07b0*/  UIADD3 UR4, UPT, UPT, UR4, 0x4, URZ ;  /* 0x0000000404047890 */ /* 0x000fe2000fffe0ff */
[----:B--2---:R-:W-:-:S04]  /*07c0*/  IMAD R5, R5, R2, RZ ;  /* 0x0000000205057224 */ /* 0x004fc800078e02ff */
[----:B---3--:R-:W-:Y:S01]  /*07d0*/  IMAD R5, R5, R7, RZ ;  /* 0x0000000705057224 */ /* 0x008fe200078e02ff */
[----:B------:R-:W-:-:S03]  /*07e0*/  IADD3 R4, PT, PT, R7, R2, R4 ;  /* 0x0000000207047210 */ /* 0x000fc60007ffe004 */
[-C--:B----4-:R-:W-:Y:S01]  /*07f0*/  IMAD R5, R5, R10.reuse, RZ ;  /* 0x0000000a05057224 */ /* 0x090fe200078e02ff */
[----:B-----5:R-:W-:-:S03]  /*0800*/  IADD3 R4, PT, PT, R11, R10, R4 ;  /* 0x0000000a0b047210 */ /* 0x020fc60007ffe004 */
[----:B------:R-:W-:-:S07]  /*0810*/  IMAD R5, R5, R11, RZ ;  /* 0x0000000b05057224 */ /* 0x000fce00078e02ff */
.L_x_11:
[----:B------:R-:W-:Y:S05]  /*0820*/  BRA.U !UP1, `(.L_x_7) ;  /* 0x0000000109387547 */ /* 0x000fea000b800000 */
[----:B------:R-:W0:Y:S01]  /*0830*/  LDC.64 R2, c[0x0][0x380] ;  /* 0x0000e000ff027b82 */ /* 0x000e220000000a00 */
[----:B------:R-:W-:Y:S01]  /*0840*/  VIADD R7, R6, UR4 ;  /* 0x0000000406077c36 */ /* 0x000fe20008000000 */
[----:B------:R-:W-:-:S03]  /*0850*/  UIADD3 UR5, UPT, UPT, -UR5, URZ, URZ ;  /* 0x000000ff05057290 */ /* 0x000fc6000fffe1ff */
[----:B0-----:R-:W-:-:S03]  /*0860*/  IMAD.WIDE.U32 R2, R7, 0x4, R2 ;  /* 0x0000000407027825 */ /* 0x001fc600078e0002 */
[----:B------:R-:W-:-:S07]  /*0870*/  MOV R6, R2 ;  /* 0x0000000200067202 */ /* 0x000fce0000000f00 */
.L_x_12:
[----:B------:R-:W-:-:S06]  /*0880*/  MOV R2, R6 ;  /* 0x0000000600027202 */ /* 0x000fcc0000000f00 */
[----:B------:R0:W2:Y:S01]  /*0890*/  LDG.E R2, desc[UR8][R2.64] ;  /* 0x0000000802027981 */ /* 0x0000a2000c1e1900 */
[----:B------:R-:W-:Y:S01]  /*08a0*/  UIADD3 UR5, UPT, UPT, UR5, 0x1, URZ ;  /* 0x0000000105057890 */ /* 0x000fe2000fffe0ff */
[----:B------:R-:W-:-:S03]  /*08b0*/  IADD3 R6, P0, PT, R6, 0x4, RZ ;  /* 0x0000000406067810 */ /* 0x000fc60007f1e0ff */
[----:B------:R-:W-:Y:S01]  /*08c0*/  UISETP.NE.AND UP0, UPT, UR5, URZ, UPT ;  /* 0x000000ff0500728c */ /* 0x000fe2000bf05270 */
[----:B0-----:R-:W-:Y:S02]  /*08d0*/  IADD3.X R3, PT, PT, RZ, R3, RZ, P0, !PT ;  /* 0x00000003ff037210 */ /* 0x001fe400007fe4ff */
[C---:B--2---:R-:W-:Y:S01]  /*08e0*/  IADD3 R4, PT, PT, R2.reuse, R4, RZ ;  /* 0x0000000402047210 */ /* 0x044fe20007ffe0ff */
[----:B------:R-:W-:-:S05]  /*08f0*/  IMAD R5, R2, R5, RZ ;  /* 0x0000000502057224 */ /* 0x000fca00078e02ff */
[----:B------:R-:W-:Y:S05]  /*0900*/  BRA.U UP0, `(.L_x_12) ;  /* 0xfffffffd00dc7547 */ /* 0x000fea000b83ffff */
.L_x_7:
[----:B------:R-:W0:Y:S08]  /*0910*/  LDC.64 R2, c[0x0][0x388] ;  /* 0x0000e200ff027b82 */ /* 0x000e300000000a00 */
[----:B------:R-:W1:Y:S01]  /*0920*/  LDC.64 R6, c[0x0][0x390] ;  /* 0x0000e400ff067b82 */ /* 0x000e620000000a00 */
[----:B0-----:R-:W-:-:S05]  /*0930*/  IMAD.WIDE.U32 R2, R0, 0x4, R2 ;  /* 0x0000000400027825 */ /* 0x001fca00078e0002 */
[----:B------:R-:W-:Y:S01]  /*0940*/  STG.E desc[UR8][R2.64], R4 ;  /* 0x0000000402007986 */ /* 0x000fe2000c101908 */
[----:B-1----:R-:W-:-:S05]  /*0950*/  IMAD.WIDE.U32 R6, R0, 0x4, R6 ;  /* 0x0000000400067825 */ /* 0x002fca00078e0006 */
[----:B------:R-:W-:Y:S01]  /*0960*/  STG.E desc[UR8][R6.64], R5 ;  /* 0x0000000506007986 */ /* 0x000fe2000c101908 */
[----:B------:R-:W-:Y:S05]  /*0970*/  EXIT ;  /* 0x000000000000794d */ /* 0x000fea0003800000 */
.L_x_13:
        /* <DEDUP_REMOVED lines=16> */
.L_x_28:


//--------------------- .text._Z13rowSquareCubePiS_S_i --------------------------
	.section	.text._Z13rowSquareCubePiS_S_i,"ax",@progbits
	.align	128
        .global         _Z13rowSquareCubePiS_S_i
        .type           _Z13rowSquareCubePiS_S_i,@function
        .size           _Z13rowSquareCubePiS_S_i,(.L_x_29 - _Z13rowSquareCubePiS_S_i)
        .other          _Z13rowSquareCubePiS_S_i,@"STO_CUDA_ENTRY STV_DEFAULT"
_Z13rowSquareCubePiS_S_i:
.text._Z13rowSquareCubePiS_S_i:
[----:B------:R-:W-:Y:S01]  /*0000*/  LDC R1, c[0x0][0x37c] ;  /* 0x0000df00ff017b82 */ /* 0x000fe20000000800 */
[----:B------:R-:W0:Y:S07]  /*0010*/  S2R R9, SR_TID.X ;  /* 0x0000000000097919 */ /* 0x000e2e0000002100 */
[----:B------:R-:W0:Y:S01]  /*0020*/  S2UR UR4, SR_CTAID.X ;  /* 0x00000000000479c3 */ /* 0x000e220000002500 */
[----:B------:R-:W1:Y:S07]  /*0030*/  LDCU UR5, c[0x0][0x398] ;  /* 0x00007300ff0577ac */ /* 0x000e6e0008000800 */
[----:B------:R-:W0:Y:S02]  /*0040*/  LDC R0, c[0x0][0x360] ;  /* 0x0000d800ff007b82 */ /* 0x000e240000000800 */
[----:B0-----:R-:W-:-:S05]  /*0050*/  IMAD R9, R0, UR4, R9 ;  /* 0x0000000400097c24 */ /* 0x001fca000f8e0209 */
[----:B-1----:R-:W-:-:S13]  /*0060*/  ISETP.GE.AND P0, PT, R9, UR5, PT ;  /* 0x0000000509007c0c */ /* 0x002fda000bf06270 */
[----:B------:R-:W-:Y:S05]  /*0070*/  @P0 EXIT ;  /* 0x000000000000094d */ /* 0x000fea0003800000 */
[----:B------:R-:W0:Y:S01]  /*0080*/  LDC.64 R2, c[0x0][0x380] ;  /* 0x0000e000ff027b82 */ /* 0x000e220000000a00 */
[----:B------:R-:W1:Y:S07]  /*0090*/  LDCU.64 UR4, c[0x0][0x358] ;  /* 0x00006b00ff0477ac */ /* 0x000e6e0008000a00 */
[----:B------:R-:W2:Y:S08]  /*00a0*/  LDC.64 R4, c[0x0][0x388] ;  /* 0x0000e200ff047b82 */ /* 0x000eb00000000a00 */
[----:B------:R-:W3:Y:S01]  /*00b0*/  LDC.64 R6, c[0x0][0x390] ;  /* 0x0000e400ff067b82 */ /* 0x000ee20000000a00 */
[----:B0-----:R-:W-:-:S05]  /*00c0*/  IMAD.WIDE R2, R9, 0x4, R2 ;  /* 0x0000000409027825 */ /* 0x001fca00078e0202 */
[----:B-1----:R-:W4:Y:S01]  /*00d0*/  LDG.E R0, desc[UR4][R2.64] ;  /* 0x0000000402007981 */ /* 0x002f22000c1e1900 */
[----:B--2---:R-:W-:-:S04]  /*00e0*/  IMAD.WIDE R4, R9, 0x4, R4 ;  /* 0x0000000409047825 */ /* 0x004fc800078e0204 */
[----:B----4-:R-:W-:-:S05]  /*00f0*/  IMAD R11, R0, R0, RZ ;  /* 0x00000000000b7224 */ /* 0x010fca00078e02ff */
[----:B------:R-:W-:Y:S04]  /*0100*/  STG.E desc[UR4][R4.64], R11 ;  /* 0x0000000b04007986 */ /* 0x000fe8000c101904 */
[----:B------:R-:W2:Y:S01]  /*0110*/  LDG.E R0, desc[UR4][R2.64] ;  /* 0x0000000402007981 */ /* 0x000ea2000c1e1900 */
[----:B---3--:R-:W-:-:S04]  /*0120*/  IMAD.WIDE R6, R9, 0x4, R6 ;  /* 0x0000000409067825 */ /* 0x008fc800078e0206 */
[----:B--2---:R-:W-:-:S04]  /*0130*/  IMAD R13, R0, R0, RZ ;  /* 0x00000000000d7224 */ /* 0x004fc800078e02ff */
[----:B------:R-:W-:-:S05]  /*0140*/  IMAD R13, R0, R13, RZ ;  /* 0x0000000d000d7224 */ /* 0x000fca00078e02ff */
[----:B------:R-:W-:Y:S01]  /*0150*/  STG.E desc[UR4][R6.64], R13 ;  /* 0x0000000d06007986 */ /* 0x000fe2000c101904 */
[----:B------:R-:W-:Y:S05]  /*0160*/  EXIT ;  /* 0x000000000000794d */ /* 0x000fea0003800000 */
.L_x_14:
        /* <DEDUP_REMOVED lines=9> */
.L_x_29:


//--------------------- .text._Z11repeatCharsPcPiS_S0_i --------------------------
	.section	.text._Z11repeatCharsPcPiS_S0_i,"ax",@progbits
	.align	128
        .global         _Z11repeatCharsPcPiS_S0_i
        .type           _Z11repeatCharsPcPiS_S0_i,@function
        .size           _Z11repeatCharsPcPiS_S0_i,(.L_x_30 - _Z11repeatCharsPcPiS_S0_i)
        .other          _Z11repeatCharsPcPiS_S0_i,@"STO_CUDA_ENTRY STV_DEFAULT"
_Z11repeatCharsPcPiS_S0_i:
.text._Z11repeatCharsPcPiS_S0_i:
        /* <DEDUP_REMOVED lines=9> */
[----:B------:R-:W1:Y:S01]  /*0090*/  LDCU.64 UR4, c[0x0][0x358] ;  /* 0x00006b00ff0477ac */ /* 0x000e620008000a00 */
[----:B0-----:R-:W-:-:S05]  /*00a0*/  IMAD.WIDE R2, R5, 0x4, R2 ;  /* 0x0000000405027825 */ /* 0x001fca00078e0202 */
[----:B-1----:R-:W2:Y:S02]  /*00b0*/  LDG.E R0, desc[UR4][R2.64] ;  /* 0x0000000402007981 */ /* 0x002ea4000c1e1900 */
[----:B--2---:R-:W-:-:S13]  /*00c0*/  ISETP.GE.AND P0, PT, R0, 0x1, PT ;  /* 0x000000010000780c */ /* 0x004fda0003f06270 */
[----:B------:R-:W-:Y:S05]  /*00d0*/  @!P0 EXIT ;  /* 0x000000000000894d */ /* 0x000fea0003800000 */
[----:B------:R-:W0:Y:S01]  /*00e0*/  LDC.64 R2, c[0x0][0x398] ;  /* 0x0000e600ff027b82 */ /* 0x000e220000000a00 */
[----:B------:R-:W1:Y:S01]  /*00f0*/  LDCU.64 UR6, c[0x0][0x380] ;  /* 0x00007000ff0677ac */ /* 0x000e620008000a00 */
[C---:B------:R-:W-:Y:S01]  /*0100*/  ISETP.GE.U32.AND P1, PT, R0.reuse, 0x4, PT ;  /* 0x000000040000780c */ /* 0x040fe20003f26070 */
[----:B------:R-:W-:Y:S01]  /*0110*/  BSSY.RECONVERGENT B0, `(.L_x_15) ;  /* 0x000001a000007945 */ /* 0x000fe20003800200 */
[----:B------:R-:W-:Y:S01]  /*0120*/  LOP3.LUT R7, R0, 0x3, RZ, 0xc0, !PT ;  /* 0x0000000300077812 */ /* 0x000fe200078ec0ff */
[----:B------:R-:W-:-:S03]  /*0130*/  IMAD.MOV.U32 R9, RZ, RZ, RZ ;  /* 0x000000ffff097224 */ /* 0x000fc600078e00ff */
[----:B------:R-:W-:Y:S02]  /*0140*/  ISETP.NE.AND P0, PT, R7, RZ, PT ;  /* 0x000000ff0700720c */ /* 0x000fe40003f05270 */
[C---:B-1----:R-:W-:Y:S01]  /*0150*/  IADD3 R4, P2, PT, R5.reuse, UR6, RZ ;  /* 0x0000000605047c10 */ /* 0x042fe2000ff5e0ff */
[----:B0-----:R-:W-:-:S03]  /*0160*/  IMAD.WIDE R2, R5, 0x4, R2 ;  /* 0x0000000405027825 */ /* 0x001fc600078e0202 */
[----:B------:R-:W-:Y:S01]  /*0170*/  LEA.HI.X.SX32 R5, R5, UR7, 0x1, P2 ;  /* 0x0000000705057c11 */ /* 0x000fe200090f0eff */
[----:B------:R-:W0:Y:S01]  /*0180*/  LDCU.64 UR6, c[0x0][0x390] ;  /* 0x00007200ff0677ac */ /* 0x000e220008000a00 */
[----:B------:R1:W5:Y:S01]  /*0190*/  LDG.E R6, desc[UR4][R2.64] ;  /* 0x0000000402067981 */ /* 0x000362000c1e1900 */
[----:B------:R-:W-:Y:S06]  /*01a0*/  @!P1 BRA `(.L_x_16) ;  /* 0x0000000000409947 */ /* 0x000fec0003800000 */
[----:B------:R2:W5:Y:S01]  /*01b0*/  LDG.E.U8 R11, desc[UR4][R4.64] ;  /* 0x00000004040b7981 */ /* 0x000562000c1e1100 */
[----:B------:R-:W-:Y:S01]  /*01c0*/  LOP3.LUT R9, R0, 0x7ffffffc, RZ, 0xc0, !PT ;  /* 0x7ffffffc00097812 */ /* 0x000fe200078ec0ff */
[----:B-----5:R-:W-:-:S04]  /*01d0*/  IMAD.MOV.U32 R8, RZ, RZ, R6 ;  /* 0x000000ffff087224 */ /* 0x020fc800078e0006 */
[----:B------:R-:W-:-:S07]  /*01e0*/  IMAD.MOV R0, RZ, RZ, -R9 ;  /* 0x000000ffff007224 */ /* 0x000fce00078e0a09 */
.L_x_17:
[----:B01-3--:R-:W-:-:S04]  /*01f0*/  IADD3.X R2, P1, PT, R8, UR6, RZ, PT, !PT ;  /* 0x0000000608027c10 */ /* 0x00bfc8000bf3e4ff */
[----:B------:R-:W-:-:S05]  /*0200*/  LEA.HI.X.SX32 R3, R8, UR7, 0x1, P1 ;  /* 0x0000000708037c11 */ /* 0x000fca00088f0eff */
[----:B------:R0:W-:Y:S04]  /*0210*/  STG.E.U8 desc[UR4][R2.64+-0x1], R11 ;  /* 0xffffff0b02007986 */ /* 0x0001e8000c101104 */
[----:B------:R-:W3:Y:S04]  /*0220*/  LDG.E.U8 R13, desc[UR4][R4.64] ;  /* 0x00000004040d7981 */ /* 0x000ee8000c1e1100 */
[----:B---3--:R3:W-:Y:S04]  /*0230*/  STG.E.U8 desc[UR4][R2.64], R13 ;  /* 0x0000000d02007986 */ /* 0x0087e8000c101104 */
[----:B------:R3:W-:Y:S04]  /*0240*/  STG.E.U8 desc[UR4][R2.64+0x1], R13 ;  /* 0x0000010d02007986 */ /* 0x0007e8000c101104 */
[----:B0-----:R-:W4:Y:S01]  /*0250*/  LDG.E.U8 R11, desc[UR4][R4.64] ;  /* 0x00000004040b7981 */ /* 0x001f22000c1e1100 */
[----:B------:R-:W-:-:S02]  /*0260*/  VIADD R0, R0, 0x4 ;  /* 0x0000000400007836 */ /* 0x000fc40000000000 */
[----:B------:R-:W-:-:S03]  /*0270*/  VIADD R8, R8, 0x4 ;  /* 0x0000000408087836 */ /* 0x000fc60000000000 */
[----:B------:R-:W-:Y:S01]  /*0280*/  ISETP.NE.AND P1, PT, R0, RZ, PT ;  /* 0x000000ff0000720c */ /* 0x000fe20003f25270 */
[----:B----4-:R3:W-:-:S12]  /*0290*/  STG.E.U8 desc[UR4][R2.64+0x2], R11 ;  /* 0x0000020b02007986 */ /* 0x0107d8000c101104 */
[----:B------:R-:W-:Y:S05]  /*02a0*/  @P1 BRA `(.L_x_17) ;  /* 0xfffffffc00d01947 */ /* 0x000fea000383ffff */
.L_x_16:
[----:B0-----:R-:W-:Y:S05]  /*02b0*/  BSYNC.RECONVERGENT B0 ;  /* 0x0000000000007941 */ /* 0x001fea0003800200 */
.L_x_15:
[----:B------:R-:W-:Y:S05]  /*02c0*/  @!P0 EXIT ;  /* 0x000000000000894d */ /* 0x000fea0003800000 */
[----:B--2---:R0:W5:Y:S02]  /*02d0*/  LDG.E.U8 R5, desc[UR4][R4.64] ;  /* 0x0000000404057981 */ /* 0x004164000c1e1100 */
[----:B-----5:R-:W-:Y:S01]  /*02e0*/  IMAD.IADD R6, R6, 0x1, R9 ;  /* 0x0000000106067824 */ /* 0x020fe200078e0209 */
[----:B------:R-:W2:Y:S01]  /*02f0*/  LDCU.64 UR6, c[0x0][0x390] ;  /* 0x00007200ff0677ac */ /* 0x000ea20008000a00 */
[----:B------:R-:W-:-:S07]  /*0300*/  IMAD.MOV R7, RZ, RZ, -R7 ;  /* 0x000000ffff077224 */ /* 0x000fce00078e0a07 */
.L_x_18:
[----:B-1234-:R-:W-:Y:S01]  /*0310*/  IADD3 R2, P0, PT, R6, UR6, RZ ;  /* 0x0000000606027c10 */ /* 0x01efe2000ff1e0ff */
[----:B------:R-:W-:-:S03]  /*0320*/  VIADD R7, R7, 0x1 ;  /* 0x0000000107077836 */ /* 0x000fc60000000000 */
[C---:B------:R-:W-:Y:S01]  /*0330*/  LEA.HI.X.SX32 R3, R6.reuse, UR7, 0x1, P0 ;  /* 0x0000000706037c11 */ /* 0x040fe200080f0eff */
[----:B------:R-:W-:Y:S01]  /*0340*/  VIADD R6, R6, 0x1 ;  /* 0x0000000106067836 */ /* 0x000fe20000000000 */
[----:B------:R-:W-:-:S03]  /*0350*/  ISETP.NE.AND P0, PT, R7, RZ, PT ;  /* 0x000000ff0700720c */ /* 0x000fc60003f05270 */
[----:B------:R4:W-:Y:S10]  /*0360*/  STG.E.U8 desc[UR4][R2.64], R5 ;  /* 0x0000000502007986 */ /* 0x0009f4000c101104 */
[----:B------:R-:W-:Y:S05]  /*0370*/  @P0 BRA `(.L_x_18) ;  /* 0xfffffffc00e40947 */ /* 0x000fea000383ffff */
[----:B------:R-:W-:Y:S05]  /*0380*/  EXIT ;  /* 0x000000000000794d */ /* 0x000fea0003800000 */
.L_x_19:
        /* <DEDUP_REMOVED lines=15> */
.L_x_30:


//--------------------- .text._Z15matrixTransposePiS_ii --------------------------
	.section	.text._Z15matrixTransposePiS_ii,"ax",@progbits
	.align	128
        .global         _Z15matrixTransposePiS_ii
        .type           _Z15matrixTransposePiS_ii,@function
        .size           _Z15matrixTransposePiS_ii,(.L_x_31 - _Z15matrixTransposePiS_ii)
        .other          _Z15matrixTransposePiS_ii,@"STO_CUDA_ENTRY STV_DEFAULT"
_Z15matrixTransposePiS_ii:
.text._Z15matrixTransposePiS_ii:
[----:B------:R-:W-:Y:S01]  /*0000*/  LDC R1, c[0x0][0x37c] ;  /* 0x0000df00ff017b82 */ /* 0x000fe20000000800 */
[----:B------:R-:W0:Y:S07]  /*0010*/  S2R R7, SR_TID.X ;  /* 0x0000000000077919 */ /* 0x000e2e0000002100 */
[----:B------:R-:W1:Y:S01]  /*0020*/  LDC R3, c[0x0][0x364] ;  /* 0x0000d900ff037b82 */ /* 0x000e620000000800 */
[----:B------:R-:W2:Y:S01]  /*0030*/  LDCU.64 UR6, c[0x0][0x390] ;  /* 0x00007200ff0677ac */ /* 0x000ea20008000a00 */
[----:B------:R-:W1:Y:S06]  /*0040*/  S2R R0, SR_TID.Y ;  /* 0x0000000000007919 */ /* 0x000e6c0000002200 */
[----:B------:R-:W0:Y:S08]  /*0050*/  S2UR UR5, SR_CTAID.X ;  /* 0x00000000000579c3 */ /* 0x000e300000002500 */
[----:B------:R-:W0:Y:S08]  /*0060*/  LDC R2, c[0x0][0x360] ;  /* 0x0000d800ff027b82 */ /* 0x000e300000000800 */
[----:B------:R-:W1:Y:S01]  /*0070*/  S2UR UR4, SR_CTAID.Y ;  /* 0x00000000000479c3 */ /* 0x000e620000002600 */
[----:B0-----:R-:W-:-:S05]  /*0080*/  IMAD R7, R2, UR5, R7 ;  /* 0x0000000502077c24 */ /* 0x001fca000f8e0207 */
[----:B--2---:R-:W-:Y:S01]  /*0090*/  ISETP.GE.AND P0, PT, R7, UR7, PT ;  /* 0x0000000707007c0c */ /* 0x004fe2000bf06270 */
[----:B-1----:R-:W-:-:S05]  /*00a0*/  IMAD R0, R3, UR4, R0 ;  /* 0x0000000403007c24 */ /* 0x002fca000f8e0200 */
[----:B------:R-:W-:-:S13]  /*00b0*/  ISETP.GE.OR P0, PT, R0, UR6, P0 ;  /* 0x0000000600007c0c */ /* 0x000fda0008706670 */
[----:B------:R-:W-:Y:S05]  /*00c0*/  @P0 EXIT ;  /* 0x000000000000094d */ /* 0x000fea0003800000 */
[----:B------:R-:W0:Y:S01]  /*00d0*/  LDC.64 R2, c[0x0][0x380] ;  /* 0x0000e000ff027b82 */ /* 0x000e220000000a00 */
[----:B------:R-:W1:Y:S01]  /*00e0*/  LDCU.64 UR4, c[0x0][0x358] ;  /* 0x00006b00ff0477ac */ /* 0x000e620008000a00 */
[----:B------:R-:W-:-:S04]  /*00f0*/  IMAD R5, R0, UR7, R7 ;  /* 0x0000000700057c24 */ /* 0x000fc8000f8e0207 */
[----:B0-----:R-:W-:Y:S02]  /*0100*/  IMAD.WIDE R2, R5, 0x4, R2 ;  /* 0x0000000405027825 */ /* 0x001fe400078e0202 */
[----:B------:R-:W0:Y:S04]  /*0110*/  LDC.64 R4, c[0x0][0x388] ;  /* 0x0000e200ff047b82 */ /* 0x000e280000000a00 */
[----:B-1----:R-:W2:Y:S01]  /*0120*/  LDG.E R3, desc[UR4][R2.64] ;  /* 0x0000000402037981 */ /* 0x002ea2000c1e1900 */
[----:B------:R-:W-:-:S04]  /*0130*/  IMAD R7, R7, UR6, R0 ;  /* 0x0000000607077c24 */ /* 0x000fc8000f8e0200 */
[----:B0-----:R-:W-:-:S05]  /*0140*/  IMAD.WIDE R4, R7, 0x4, R4 ;  /* 0x0000000407047825 */ /* 0x001fca00078e0204 */
[----:B--2---:R-:W-:Y:S01]  /*0150*/  STG.E desc[UR4][R4.64], R3 ;  /* 0x0000000304007986 */ /* 0x004fe2000c101904 */
[----:B------:R-:W-:Y:S05]  /*0160*/  EXIT ;  /* 0x000000000000794d */ /* 0x000fea0003800000 */
.L_x_20:
        /* <DEDUP_REMOVED lines=9> */
.L_x_31:


//--------------------- .text._Z14matrixMultiplyPiS_S_iii --------------------------
	.section	.text._Z14matrixMultiplyPiS_S_iii,"ax",@progbits
	.align	128
        .global         _Z14matrixMultiplyPiS_S_iii
        .type           _Z14matrixMultiplyPiS_S_iii,@function
        .size           _Z14matrixMultiplyPiS_S_iii,(.L_x_32 - _Z14matrixMultiplyPiS_S_iii)
        .other          _Z14matrixMultiplyPiS_S_iii,@"STO_CUDA_ENTRY STV_DEFAULT"
_Z14matrixMultiplyPiS_S_iii:
.text._Z14matrixMultiplyPiS_S_iii:
[----:B------:R-:W-:Y:S01]  /*0000*/  LDC R1, c[0x0][0x37c] ;  /* 0x0000df00ff017b82 */ /* 0x000fe20000000800 */
[----:B------:R-:W0:Y:S07]  /*0010*/  S2R R0, SR_TID.X ;  /* 0x0000000000007919 */ /* 0x000e2e0000002100 */
[----:B------:R-:W1:Y:S01]  /*0020*/  LDC R3, c[0x0][0x364] ;  /* 0x0000d900ff037b82 */ /* 0x000e620000000800 */
[----:B------:R-:W2:Y:S01]  /*0030*/  LDCU UR6, c[0x0][0x398] ;  /* 0x00007300ff0677ac */ /* 0x000ea20008000800 */
[----:B------:R-:W1:Y:S06]  /*0040*/  S2R R16, SR_TID.Y ;  /* 0x0000000000107919 */ /* 0x000e6c0000002200 */
[----:B------:R-:W0:Y:S08]  /*0050*/  S2UR UR5, SR_CTAID.X ;  /* 0x00000000000579c3 */ /* 0x000e300000002500 */
[----:B------:R-:W0:Y:S08]  /*0060*/  LDC R5, c[0x0][0x360] ;  /* 0x0000d800ff057b82 */ /* 0x000e300000000800 */
[----:B------:R-:W1:Y:S08]  /*0070*/  S2UR UR4, SR_CTAID.Y ;  /* 0x00000000000479c3 */ /* 0x000e700000002600 */
[----:B------:R-:W3:Y:S01]  /*0080*/  LDC R17, c[0x0][0x3a0] ;  /* 0x0000e800ff117b82 */ /* 0x000ee20000000800 */
[----:B0-----:R-:W-:-:S02]  /*0090*/  IMAD R0, R5, UR5, R0 ;  /* 0x0000000505007c24 */ /* 0x001fc4000f8e0200 */
[----:B-1----:R-:W-:-:S03]  /*00a0*/  IMAD R16, R3, UR4, R16 ;  /* 0x0000000403107c24 */ /* 0x002fc6000f8e0210 */
[----:B---3--:R-:W-:-:S04]  /*00b0*/  ISETP.GE.AND P0, PT, R0, R17, PT ;  /* 0x000000110000720c */ /* 0x008fc80003f06270 */
[----:B--2---:R-:W-:-:S13]  /*00c0*/  ISETP.GE.OR P0, PT, R16, UR6, P0 ;  /* 0x0000000610007c0c */ /* 0x004fda0008706670 */
[----:B------:R-:W-:Y:S05]  /*00d0*/  @P0 EXIT ;  /* 0x000000000000094d */ /* 0x000fea0003800000 */
[----:B------:R-:W0:Y:S01]  /*00e0*/  LDC R19, c[0x0][0x39c] ;  /* 0x0000e700ff137b82 */ /* 0x000e220000000800 */
[----:B------:R-:W1:Y:S01]  /*00f0*/  LDCU.64 UR4, c[0x0][0x358] ;  /* 0x00006b00ff0477ac */ /* 0x000e620008000a00 */
[----:B------:R-:W-:Y:S01]  /*0100*/  HFMA2 R24, -RZ, RZ, 0, 0 ;  /* 0x00000000ff187431 */ /* 0x000fe200000001ff */
[----:B0-----:R-:W-:-:S13]  /*0110*/  ISETP.GE.AND P0, PT, R19, 0x1, PT ;  /* 0x000000011300780c */ /* 0x001fda0003f06270 */
[----:B-1----:R-:W-:Y:S05]  /*0120*/  @!P0 BRA `(.L_x_21) ;  /* 0x0000000400dc8947 */ /* 0x002fea0003800000 */
[C---:B------:R-:W-:Y:S01]  /*0130*/  ISETP.GE.U32.AND P1, PT, R19.reuse, 0x8, PT ;  /* 0x000000081300780c */ /* 0x040fe20003f26070 */
[----:B------:R-:W-:Y:S01]  /*0140*/  IMAD R20, R16, R19, RZ ;  /* 0x0000001310147224 */ /* 0x000fe200078e02ff */
[----:B------:R-:W-:Y:S02]  /*0150*/  LOP3.LUT R27, R19, 0x7, RZ, 0xc0, !PT ;  /* 0x00000007131b7812 */ /* 0x000fe400078ec0ff */
[----:B------:R-:W-:Y:S02]  /*0160*/  MOV R21, RZ ;  /* 0x000000ff00157202 */ /* 0x000fe40000000f00 */
[----:B------:R-:W-:Y:S02]  /*0170*/  ISETP.NE.AND P0, PT, R27, RZ, PT ;  /* 0x000000ff1b00720c */ /* 0x000fe40003f05270 */
[----:B------:R-:W-:-:S05]  /*0180*/  MOV R24, RZ ;  /* 0x000000ff00187202 */ /* 0x000fca0000000f00 */
[----:B------:R-:W-:Y:S06]  /*0190*/  @!P1 BRA `(.L_x_22) ;  /* 0x0000000000c09947 */ /* 0x000fec0003800000 */
[----:B------:R-:W0:Y:S01]  /*01a0*/  LDC.64 R2, c[0x0][0x380] ;  /* 0x0000e000ff027b82 */ /* 0x000e220000000a00 */
[----:B------:R-:W-:Y:S02]  /*01b0*/  LOP3.LUT R21, R19, 0x7ffffff8, RZ, 0xc0, !PT ;  /* 0x7ffffff813157812 */ /* 0x000fe400078ec0ff */
[----:B------:R-:W-:Y:S02]  /*01c0*/  MOV R24, RZ ;  /* 0x000000ff00187202 */ /* 0x000fe40000000f00 */
[----:B------:R-:W-:Y:S02]  /*01d0*/  MOV R18, R0 ;  /* 0x0000000000127202 */ /* 0x000fe40000000f00 */
[----:B------:R-:W-:Y:S01]  /*01e0*/  IADD3 R22, PT, PT, -R21, RZ, RZ ;  /* 0x000000ff15167210 */ /* 0x000fe20007ffe1ff */
[----:B0-----:R-:W-:-:S03]  /*01f0*/  IMAD.WIDE.U32 R2, R20, 0x4, R2 ;  /* 0x0000000414027825 */ /* 0x001fc600078e0002 */
[----:B------:R-:W-:-:S04]  /*0200*/  IADD3 R4, P1, PT, R2, 0x10, RZ ;  /* 0x0000001002047810 */ /* 0x000fc80007f3e0ff */
[----:B------:R-:W-:-:S09]  /*0210*/  IADD3.X R3, PT, PT, RZ, R3, RZ, P1, !PT ;  /* 0x00000003ff037210 */ /* 0x000fd20000ffe4ff */
.L_x_23:
[----:B------:R-:W0:Y:S01]  /*0220*/  LDC.64 R14, c[0x0][0x388] ;  /* 0x0000e200ff0e7b82 */ /* 0x000e220000000a00 */
[----:B------:R-:W-:-:S05]  /*0230*/  MOV R2, R4 ;  /* 0x0000000400027202 */ /* 0x000fca0000000f00 */
[----:B------:R-:W2:Y:S04]  /*0240*/  LDG.E R25, desc[UR4][R2.64+-0x10] ;  /* 0xfffff00402197981 */ /* 0x000ea8000c1e1900 */
[----:B------:R-:W3:Y:S04]  /*0250*/  LDG.E R23, desc[UR4][R2.64+-0xc] ;  /* 0xfffff40402177981 */ /* 0x000ee8000c1e1900 */
[----:B------:R-:W4:Y:S04]  /*0260*/  LDG.E R29, desc[UR4][R2.64+-0x8] ;  /* 0xfffff804021d7981 */ /* 0x000f28000c1e1900 */
[----:B------:R-:W5:Y:S01]  /*0270*/  LDG.E R28, desc[UR4][R2.64+-0x4] ;  /* 0xfffffc04021c7981 */ /* 0x000f62000c1e1900 */
[----:B0-----:R-:W-:-:S05]  /*0280*/  IMAD.WIDE R14, R18, 0x4, R14 ;  /* 0x00000004120e7825 */ /* 0x001fca00078e020e */
[----:B------:R0:W2:Y:S01]  /*0290*/  LDG.E R26, desc[UR4][R14.64] ;  /* 0x000000040e1a7981 */ /* 0x0000a2000c1e1900 */
[----:B------:R-:W-:-:S04]  /*02a0*/  IMAD.WIDE R12, R17, 0x4, R14 ;  /* 0x00000004110c7825 */ /* 0x000fc800078e020e */
[C---:B------:R-:W-:Y:S02]  /*02b0*/  IMAD.WIDE R4, R17.reuse, 0x4, R12 ;  /* 0x0000000411047825 */ /* 0x040fe400078e020c */
[----:B------:R-:W3:Y:S02]  /*02c0*/  LDG.E R12, desc[UR4][R12.64] ;  /* 0x000000040c0c7981 */ /* 0x000ee4000c1e1900 */
[C---:B------:R-:W-:Y:S02]  /*02d0*/  IMAD.WIDE R8, R17.reuse, 0x4, R4 ;  /* 0x0000000411087825 */ /* 0x040fe400078e0204 */
[----:B------:R-:W4:Y:S02]  /*02e0*/  LDG.E R4, desc[UR4][R4.64] ;  /* 0x0000000404047981 */ /* 0x000f24000c1e1900 */
[C---:B------:R-:W-:Y:S02]  /*02f0*/  IMAD.WIDE R6, R17.reuse, 0x4, R8 ;  /* 0x0000000411067825 */ /* 0x040fe400078e0208 */
[----:B------:R-:W5:Y:S02]  /*0300*/  LDG.E R8, desc[UR4][R8.64] ;  /* 0x0000000408087981 */ /* 0x000f64000c1e1900 */
[----:B------:R-:W-:-:S02]  /*0310*/  IMAD.WIDE R10, R17, 0x4, R6 ;  /* 0x00000004110a7825 */ /* 0x000fc400078e0206 */
[----:B------:R-:W5:Y:S04]  /*0320*/  LDG.E R5, desc[UR4][R2.64] ;  /* 0x0000000402057981 */ /* 0x000f68000c1e1900 */
[----:B------:R-:W5:Y:S01]  /*0330*/  LDG.E R6, desc[UR4][R6.64] ;  /* 0x0000000406067981 */ /* 0x000f62000c1e1900 */
[----:B0-----:R-:W-:-:S03]  /*0340*/  IMAD.WIDE R14, R17, 0x4, R10 ;  /* 0x00000004110e7825 */ /* 0x001fc600078e020a */
[----:B------:R-:W5:Y:S04]  /*0350*/  LDG.E R10, desc[UR4][R10.64] ;  /* 0x000000040a0a7981 */ /* 0x000f68000c1e1900 */
[----:B------:R-:W5:Y:S04]  /*0360*/  LDG.E R13, desc[UR4][R14.64] ;  /* 0x000000040e0d7981 */ /* 0x000f68000c1e1900 */
[----:B------:R-:W5:Y:S04]  /*0370*/  LDG.E R7, desc[UR4][R2.64+0x4] ;  /* 0x0000040402077981 */ /* 0x000f68000c1e1900 */
[----:B------:R-:W5:Y:S01]  /*0380*/  LDG.E R9, desc[UR4][R2.64+0xc] ;  /* 0x00000c0402097981 */ /* 0x000f62000c1e1900 */
[----:B--2---:R-:W-:-:S02]  /*0390*/  IMAD R26, R25, R26, R24 ;  /* 0x0000001a191a7224 */ /* 0x004fc400078e0218 */
[----:B------:R-:W-:Y:S02]  /*03a0*/  IMAD.WIDE R24, R17, 0x4, R14 ;  /* 0x0000000411187825 */ /* 0x000fe400078e020e */
[----:B------:R0:W2:Y:S04]  /*03b0*/  LDG.E R14, desc[UR4][R2.64+0x8] ;  /* 0x00000804020e7981 */ /* 0x0000a8000c1e1900 */
[----:B------:R-:W2:Y:S01]  /*03c0*/  LDG.E R24, desc[UR4][R24.64] ;  /* 0x0000000418187981 */ /* 0x000ea2000c1e1900 */
[----:B---3--:R-:W-:Y:S01]  /*03d0*/  IMAD R12, R23, R12, R26 ;  /* 0x0000000c170c7224 */ /* 0x008fe200078e021a */
[----:B------:R-:W-:-:S03]  /*03e0*/  IADD3 R22, PT, PT, R22, 0x8, RZ ;  /* 0x0000000816167810 */ /* 0x000fc60007ffe0ff */
[----:B----4-:R-:W-:Y:S01]  /*03f0*/  IMAD R29, R29, R4, R12 ;  /* 0x000000041d1d7224 */ /* 0x010fe200078e020c */
[----:B------:R-:W-:-:S03]  /*0400*/  ISETP.NE.AND P1, PT, R22, RZ, PT ;  /* 0x000000ff1600720c */ /* 0x000fc60003f25270 */
[----:B-----5:R-:W-:Y:S01]  /*0410*/  IMAD R8, R28, R8, R29 ;  /* 0x000000081c087224 */ /* 0x020fe200078e021d */
[----:B------:R-:W-:-:S03]  /*0420*/  IADD3 R4, P2, PT, R2, 0x20, RZ ;  /* 0x0000002002047810 */ /* 0x000fc60007f5e0ff */
[----:B------:R-:W-:Y:S01]  /*0430*/  IMAD R5, R5, R6, R8 ;  /* 0x0000000605057224 */ /* 0x000fe200078e0208 */
[----:B0-----:R-:W-:Y:S02]  /*0440*/  IADD3.X R3, PT, PT, RZ, R3, RZ, P2, !PT ;  /* 0x00000003ff037210 */ /* 0x001fe400017fe4ff */
[----:B------:R-:W-:Y:S01]  /*0450*/  LEA R18, R17, R18, 0x3 ;  /* 0x0000001211127211 */ /* 0x000fe200078e18ff */
[----:B------:R-:W-:-:S04]  /*0460*/  IMAD R5, R7, R10, R5 ;  /* 0x0000000a07057224 */ /* 0x000fc800078e0205 */
[----:B--2---:R-:W-:-:S04]  /*0470*/  IMAD R5, R14, R13, R5 ;  /* 0x0000000d0e057224 */ /* 0x004fc800078e0205 */
[----:B------:R-:W-:Y:S01]  /*0480*/  IMAD R24, R9, R24, R5 ;  /* 0x0000001809187224 */ /* 0x000fe200078e0205 */
[----:B------:R-:W-:Y:S06]  /*0490*/  @P1 BRA `(.L_x_23) ;  /* 0xfffffffc00601947 */ /* 0x000fec000383ffff */
.L_x_22:
[----:B------:R-:W-:Y:S05]  /*04a0*/  @!P0 BRA `(.L_x_21) ;  /* 0x0000000000fc8947 */ /* 0x000fea0003800000 */
[----:B------:R-:W-:Y:S02]  /*04b0*/  ISETP.GE.U32.AND P1, PT, R27, 0x4, PT ;  /* 0x000000041b00780c */ /* 0x000fe40003f26070 */
[----:B------:R-:W-:-:S04]  /*04c0*/  LOP3.LUT R14, R19, 0x3, RZ, 0xc0, !PT ;  /* 0x00000003130e7812 */ /* 0x000fc800078ec0ff */
[----:B------:R-:W-:-:S07]  /*04d0*/  ISETP.NE.AND P0, PT, R14, RZ, PT ;  /* 0x000000ff0e00720c */ /* 0x000fce0003f05270 */
[----:B------:R-:W-:Y:S06]  /*04e0*/  @!P1 BRA `(.L_x_24) ;  /* 0x00000000006c9947 */ /* 0x000fec0003800000 */
[----:B------:R-:W0:Y:S01]  /*04f0*/  LDC.64 R4, c[0x0][0x388] ;  /* 0x0000e200ff047b82 */ /* 0x000e220000000a00 */
[----:B------:R-:W1:Y:S01]  /*0500*/  LDCU.64 UR6, c[0x0][0x380] ;  /* 0x00007000ff0677ac */ /* 0x000e620008000a00 */
[----:B------:R-:W-:Y:S01]  /*0510*/  IMAD R7, R21, R17, R0 ;  /* 0x0000001115077224 */ /* 0x000fe200078e0200 */
[CC--:B------:R-:W-:Y:S02]  /*0520*/  IADD3 R3, PT, PT, R20.reuse, R21.reuse, RZ ;  /* 0x0000001514037210 */ /* 0x0c0fe40007ffe0ff */
[----:B------:R-:W-:-:S03]  /*0530*/  IADD3 R8, P1, PT, R20, R21, RZ ;  /* 0x0000001514087210 */ /* 0x000fc60007f3e0ff */
[----:B------:R-:W2:Y:S01]  /*0540*/  LDC.64 R12, c[0x0][0x380] ;  /* 0x0000e000ff0c7b82 */ /* 0x000ea20000000a00 */
[----:B0-----:R-:W-:-:S04]  /*0550*/  IMAD.WIDE R4, R7, 0x4, R4 ;  /* 0x0000000407047825 */ /* 0x001fc800078e0204 */
[----:B------:R-:W-:Y:S02]  /*0560*/  IMAD.WIDE R6, R17, 0x4, R4 ;  /* 0x0000000411067825 */ /* 0x000fe400078e0204 */
[----:B------:R-:W3:Y:S02]  /*0570*/  LDG.E R4, desc[UR4][R4.64] ;  /* 0x0000000404047981 */ /* 0x000ee4000c1e1900 */
[----:B--2---:R-:W-:Y:S01]  /*0580*/  IMAD.WIDE.U32 R12, R3, 0x4, R12 ;  /* 0x00000004030c7825 */ /* 0x004fe200078e000c */
[----:B------:R-:W-:Y:S02]  /*0590*/  IADD3.X R3, PT, PT, RZ, RZ, RZ, P1, !PT ;  /* 0x000000ffff037210 */ /* 0x000fe40000ffe4ff */
[----:B-1----:R-:W-:-:S03]  /*05a0*/  LEA R2, P1, R8, UR6, 0x2 ;  /* 0x0000000608027c11 */ /* 0x002fc6000f8210ff */
[----:B------:R-:W3:Y:S01]  /*05b0*/  LDG.E R13, desc[UR4][R12.64] ;  /* 0x000000040c0d7981 */ /* 0x000ee2000c1e1900 */
[----:B------:R-:W-:Y:S01]  /*05c0*/  LEA.HI.X R3, R8, UR7, R3, 0x2, P1 ;  /* 0x0000000708037c11 */ /* 0x000fe200088f1403 */
[C---:B------:R-:W-:Y:S02]  /*05d0*/  IMAD.WIDE R8, R17.reuse, 0x4, R6 ;  /* 0x0000000411087825 */ /* 0x040fe400078e0206 */
[----:B------:R-:W2:Y:S04]  /*05e0*/  LDG.E R6, desc[UR4][R6.64] ;  /* 0x0000000406067981 */ /* 0x000ea8000c1e1900 */
[----:B------:R-:W2:Y:S01]  /*05f0*/  LDG.E R15, desc[UR4][R2.64+0x4] ;  /* 0x00000404020f7981 */ /* 0x000ea2000c1e1900 */
[----:B------:R-:W-:-:S03]  /*0600*/  IMAD.WIDE R10, R17, 0x4, R8 ;  /* 0x00000004110a7825 */ /* 0x000fc600078e0208 */
[----:B------:R-:W4:Y:S04]  /*0610*/  LDG.E R22, desc[UR4][R8.64] ;  /* 0x0000000408167981 */ /* 0x000f28000c1e1900 */
[----:B------:R-:W4:Y:S04]  /*0620*/  LDG.E R18, desc[UR4][R2.64+0x8] ;  /* 0x0000080402127981 */ /* 0x000f28000c1e1900 */
[----:B------:R-:W5:Y:S04]  /*0630*/  LDG.E R26, desc[UR4][R2.64+0xc] ;  /* 0x00000c04021a7981 */ /* 0x000f68000c1e1900 */
[----:B------:R-:W5:Y:S01]  /*0640*/  LDG.E R10, desc[UR4][R10.64] ;  /* 0x000000040a0a7981 */ /* 0x000f62000c1e1900 */
[----:B------:R-:W-:Y:S01]  /*0650*/  IADD3 R21, PT, PT, R21, 0x4, RZ ;  /* 0x0000000415157810 */ /* 0x000fe20007ffe0ff */
[----:B---3--:R-:W-:-:S04]  /*0660*/  IMAD R24, R13, R4, R24 ;  /* 0x000000040d187224 */ /* 0x008fc800078e0218 */
[----:B--2---:R-:W-:-:S04]  /*0670*/  IMAD R15, R15, R6, R24 ;  /* 0x000000060f0f7224 */ /* 0x004fc800078e0218 */
[----:B----4-:R-:W-:-:S04]  /*0680*/  IMAD R15, R18, R22, R15 ;  /* 0x00000016120f7224 */ /* 0x010fc800078e020f */
[----:B-----5:R-:W-:-:S07]  /*0690*/  IMAD R24, R26, R10, R15 ;  /* 0x0000000a1a187224 */ /* 0x020fce00078e020f */
.L_x_24:
[----:B------:R-:W-:Y:S05]  /*06a0*/  @!P0 BRA `(.L_x_21) ;  /* 0x00000000007c8947 */ /* 0x000fea0003800000 */
[----:B------:R-:W-:Y:S01]  /*06b0*/  ISETP.NE.AND P1, PT, R14, 0x1, PT ;  /* 0x000000010e00780c */ /* 0x000fe20003f25270 */
[----:B------:R-:W0:Y:S01]  /*06c0*/  LDC.64 R10, c[0x0][0x380] ;  /* 0x0000e000ff0a7b82 */ /* 0x000e220000000a00 */
[----:B------:R-:W-:-:S04]  /*06d0*/  LOP3.LUT R19, R19, 0x1, RZ, 0xc0, !PT ;  /* 0x0000000113137812 */ /* 0x000fc800078ec0ff */
[----:B------:R-:W-:-:S03]  /*06e0*/  ISETP.NE.U32.AND P0, PT, R19, 0x1, PT ;  /* 0x000000011300780c */ /* 0x000fc60003f05070 */
[----:B------:R-:W1:Y:S04]  /*06f0*/  LDC.64 R8, c[0x0][0x388] ;  /* 0x0000e200ff087b82 */ /* 0x000e680000000a00 */
[CC--:B------:R-:W-:Y:S02]  /*0700*/  @P1 IADD3 R13, PT, PT, R20.reuse, R21.reuse, RZ ;  /* 0x00000015140d1210 */ /* 0x0c0fe40007ffe0ff */
[----:B------:R-:W-:Y:S02]  /*0710*/  @P1 IADD3 R12, P2, PT, R20, R21, RZ ;  /* 0x00000015140c1210 */ /* 0x000fe40007f5e0ff */
[----:B------:R-:W2:Y:S02]  /*0720*/  @P1 LDC.64 R2, c[0x0][0x380] ;  /* 0x0000e000ff021b82 */ /* 0x000ea40000000a00 */
[----:B------:R-:W-:-:S06]  /*0730*/  @P1 IADD3.X R14, PT, PT, RZ, RZ, RZ, P2, !PT ;  /* 0x000000ffff0e1210 */ /* 0x000fcc00017fe4ff */
[----:B------:R-:W3:Y:S01]  /*0740*/  LDC.64 R4, c[0x0][0x380] ;  /* 0x0000e000ff047b82 */ /* 0x000ee20000000a00 */
[----:B0-----:R-:W-:-:S04]  /*0750*/  @P1 IMAD.WIDE.U32 R10, R13, 0x4, R10 ;  /* 0x000000040d0a1825 */ /* 0x001fc800078e000a */
[C---:B------:R-:W-:Y:S01]  /*0760*/  @P1 IMAD R13, R21.reuse, R17, R0 ;  /* 0x00000011150d1224 */ /* 0x040fe200078e0200 */
[----:B------:R-:W-:Y:S01]  /*0770*/  @P1 IADD3 R21, PT, PT, R21, 0x2, RZ ;  /* 0x0000000215151810 */ /* 0x000fe20007ffe0ff */
[----:B------:R-:W4:Y:S01]  /*0780*/  @P1 LDG.E R11, desc[UR4][R10.64] ;  /* 0x000000040a0b1981 */ /* 0x000f22000c1e1900 */
[----:B------:R-:W0:Y:S01]  /*0790*/  LDC.64 R6, c[0x0][0x388] ;  /* 0x0000e200ff067b82 */ /* 0x000e220000000a00 */
[----:B-1----:R-:W-:Y:S01]  /*07a0*/  @P1 IMAD.WIDE R8, R13, 0x4, R8 ;  /* 0x000000040d081825 */ /* 0x002fe200078e0208 */
[----:B------:R-:W-:Y:S02]  /*07b0*/  @!P0 IADD3 R15, PT, PT, R20, R21, RZ ;  /* 0x00000015140f8210 */ /* 0x000fe40007ffe0ff */
[----:B--2---:R-:W-:Y:S01]  /*07c0*/  @P1 LEA R2, P2, R12, R2, 0x2 ;  /* 0x000000020c021211 */ /* 0x004fe200078410ff */
[----:B------:R-:W-:-:S03]  /*07d0*/  @!P0 IMAD R21, R21, R17, R0 ;  /* 0x0000001115158224 */ /* 0x000fc600078e0200 */
[----:B------:R-:W-:Y:S01]  /*07e0*/  @P1 LEA.HI.X R3, R12, R3, R14, 0x2, P2 ;  /* 0x000000030c031211 */ /* 0x000fe200010f140e */
[----:B------:R-:W-:Y:S01]  /*07f0*/  @P1 IMAD.WIDE R12, R17, 0x4, R8 ;  /* 0x00000004110c1825 */ /* 0x000fe200078e0208 */
[----:B------:R-:W4:Y:S03]  /*0800*/  @P1 LDG.E R14, desc[UR4][R8.64] ;  /* 0x00000004080e1981 */ /* 0x000f26000c1e1900 */
[----:B---3--:R-:W-:Y:S01]  /*0810*/  @!P0 IMAD.WIDE.U32 R4, R15, 0x4, R4 ;  /* 0x000000040f048825 */ /* 0x008fe200078e0004 */
[----:B------:R-:W2:Y:S04]  /*0820*/  @P1 LDG.E R2, desc[UR4][R2.64+0x4] ;  /* 0x0000040402021981 */ /* 0x000ea8000c1e1900 */
[----:B------:R-:W2:Y:S01]  /*0830*/  @P1 LDG.E R12, desc[UR4][R12.64] ;  /* 0x000000040c0c1981 */ /* 0x000ea2000c1e1900 */
[----:B0-----:R-:W-:-:S03]  /*0840*/  @!P0 IMAD.WIDE R6, R21, 0x4, R6 ;  /* 0x0000000415068825 */ /* 0x001fc600078e0206 */
[----:B------:R-:W3:Y:S04]  /*0850*/  @!P0 LDG.E R5, desc[UR4][R4.64] ;  /* 0x0000000404058981 */ /* 0x000ee8000c1e1900 */
[----:B------:R-:W3:Y:S01]  /*0860*/  @!P0 LDG.E R6, desc[UR4][R6.64] ;  /* 0x0000000406068981 */ /* 0x000ee2000c1e1900 */
[----:B----4-:R-:W-:-:S04]  /*0870*/  @P1 IMAD R11, R11, R14, R24 ;  /* 0x0000000e0b0b1224 */ /* 0x010fc800078e0218 */
[----:B--2---:R-:W-:-:S04]  /*0880*/  @P1 IMAD R24, R2, R12, R11 ;  /* 0x0000000c02181224 */ /* 0x004fc800078e020b */
[----:B---3--:R-:W-:-:S07]  /*0890*/  @!P0 IMAD R24, R5, R6, R24 ;  /* 0x0000000605188224 */ /* 0x008fce00078e0218 */
.L_x_21:
[----:B------:R-:W0:Y:S01]  /*08a0*/  LDC.64 R2, c[0x0][0x390] ;  /* 0x0000e400ff027b82 */ /* 0x000e220000000a00 */
[----:B------:R-:W-:-:S04]  /*08b0*/  IMAD R17, R16, R17, R0 ;  /* 0x0000001110117224 */ /* 0x000fc800078e0200 */
[----:B0-----:R-:W-:-:S05]  /*08c0*/  IMAD.WIDE R2, R17, 0x4, R2 ;  /* 0x0000000411027825 */ /* 0x001fca00078e0202 */
[----:B------:R-:W-:Y:S01]  /*08d0*/  STG.E desc[UR4][R2.64], R24 ;  /* 0x0000001802007986 */ /* 0x000fe2000c101904 */
[----:B------:R-:W-:Y:S05]  /*08e0*/  EXIT ;  /* 0x000000000000794d */ /* 0x000fea0003800000 */
.L_x_25:
        /* <DEDUP_REMOVED lines=9> */
.L_x_32:


//--------------------- .text._Z9matrixAddPiS_S_ii --------------------------
	.section	.text._Z9matrixAddPiS_S_ii,"ax",@progbits
	.align	128
        .global         _Z9matrixAddPiS_S_ii
        .type           _Z9matrixAddPiS_S_ii,@function
        .size           _Z9matrixAddPiS_S_ii,(.L_x_33 - _Z9matrixAddPiS_S_ii)
        .other          _Z9matrixAddPiS_S_ii,@"STO_CUDA_ENTRY STV_DEFAULT"
_Z9matrixAddPiS_S_ii:
.text._Z9matrixAddPiS_S_ii:
        /* <DEDUP_REMOVED lines=15> */
[----:B------:R-:W-:-:S06]  /*00f0*/  IMAD R9, R0, UR7, R7 ;  /* 0x0000000700097c24 */ /* 0x000fcc000f8e0207 */
[----:B------:R-:W2:Y:S08]  /*0100*/  LDC.64 R4, c[0x0][0x388] ;  /* 0x0000e200ff047b82 */ /* 0x000eb00000000a00 */
[----:B------:R-:W3:Y:S01]  /*0110*/  LDC.64 R6, c[0x0][0x390] ;  /* 0x0000e400ff067b82 */ /* 0x000ee20000000a00 */
[----:B0-----:R-:W-:-:S06]  /*0120*/  IMAD.WIDE R2, R9, 0x4, R2 ;  /* 0x0000000409027825 */ /* 0x001fcc00078e0202 */
[----:B-1----:R-:W4:Y:S01]  /*0130*/  LDG.E R2, desc[UR4][R2.64] ;  /* 0x0000000402027981 */ /* 0x002f22000c1e1900 */
[----:B--2---:R-:W-:-:S06]  /*0140*/  IMAD.WIDE R4, R9, 0x4, R4 ;  /* 0x0000000409047825 */ /* 0x004fcc00078e0204 */
[----:B------:R-:W4:Y:S01]  /*0150*/  LDG.E R5, desc[UR4][R4.64] ;  /* 0x0000000404057981 */ /* 0x000f22000c1e1900 */
[----:B---3--:R-:W-:Y:S01]  /*0160*/  IMAD.WIDE R6, R9, 0x4, R6 ;  /* 0x0000000409067825 */ /* 0x008fe200078e0206 */
[----:B----4-:R-:W-:-:S05]  /*0170*/  IADD3 R9, PT, PT, R2, R5, RZ ;  /* 0x0000000502097210 */ /* 0x010fca0007ffe0ff */
[----:B------:R-:W-:Y:S01]  /*0180*/  STG.E desc[UR4][R6.64], R9 ;  /* 0x0000000906007986 */ /* 0x000fe2000c101904 */
[----:B------:R-:W-:Y:S05]  /*0190*/  EXIT ;  /* 0x000000000000794d */ /* 0x000fea0003800000 */
.L_x_26:
        /* <DEDUP_REMOVED lines=14> */
.L_x_33:


//--------------------- .nv.shared.reserved.0     --------------------------
	.section	.nv.shared.reserved.0,"aw",@nobits
	.weak		__nv_reservedSMEM_offset_0_alias
	.size		__nv_reservedSMEM_offset_0_alias, 0, 64
	.other		__nv_reservedSMEM_offset_0_alias,@"STO_CUDA_RESERVED_SHARED STV_DEFAULT"
__nv_reservedSMEM_offset_0_alias:
	.zero		0
	.zero		64


//--------------------- .nv.constant0._Z13colSumProductPiS_S_ii --------------------------
	.section	.nv.constant0._Z13colSumProductPiS_S_ii,"a",@progbits
	.sectionflags	@""
	.align	4
.nv.constant0._Z13colSumProductPiS_S_ii:
	.zero		928


//--------------------- .nv.constant0._Z13rowSumProductPiS_S_ii --------------------------
	.section	.nv.constant0._Z13rowSumProductPiS_S_ii,"a",@progbits
	.sectionflags	@""
	.align	4
.nv.constant0._Z13rowSumProductPiS_S_ii:
	.zero		928


//--------------------- .nv.constant0._Z13rowSquareCubePiS_S_i --------------------------
	.section	.nv.constant0._Z13rowSquareCubePiS_S_i,"a",@progbits
	.sectionflags	@""
	.align	4
.nv.constant0._Z13rowSquareCubePiS_S_i:
	.zero		924


//--------------------- .nv.constant0._Z11repeatCharsPcPiS_S0_i --------------------------
	.section	.nv.constant0._Z11repeatCharsPcPiS_S0_i,"a",@progbits
	.sectionflags	@""
	.align	4
.nv.constant0._Z11repeatCharsPcPiS_S0_i:
	.zero		932


//--------------------- .nv.constant0._Z15matrixTransposePiS_ii --------------------------
	.section	.nv.constant0._Z15matrixTransposePiS_ii,"a",@progbits
	.sectionflags	@""
	.align	4
.nv.constant0._Z15matrixTransposePiS_ii:
	.zero		920


//--------------------- .nv.constant0._Z14matrixMultiplyPiS_S_iii --------------------------
	.section	.nv.constant0._Z14matrixMultiplyPiS_S_iii,"a",@progbits
	.sectionflags	@""
	.align	4
.nv.constant0._Z14matrixMultiplyPiS_S_iii:
	.zero		932


//--------------------- .nv.constant0._Z9matrixAddPiS_S_ii --------------------------
	.section	.nv.constant0._Z9matrixAddPiS_S_ii,"a",@progbits
	.sectionflags	@""
	.align	4
.nv.constant0._Z9matrixAddPiS_S_ii:
	.zero		928


//--------------------- SYMBOLS --------------------------

	.type		.nv.reservedSmem.offset0,@object
	.size		.nv.reservedSmem.offset0,0x4
